	.target	sm_100a

	.elftype	@"ET_EXEC"


//--------------------- .note.nv.tkinfo           --------------------------
	.section	.note.nv.tkinfo,"",@"SHT_NOTE"
	.sectionflags	@"SHF_NOTE_NV_TKINFO"
	.tkinfo
        /*0018*/ 	.word	0x00000002
        /*0030*/ 	.string	""
        /*0030*/ 	.string	"ptxas"
        /*0030*/ 	.string	"Cuda compilation tools, release 13.0, V13.0.88"
        /*0030*/ 	.string	"Build cuda_13.0.r13.0/compiler.36424714_0"
        /*0030*/ 	.string	"-arch sm_100a -m 64 "



//--------------------- .note.nv.cuinfo           --------------------------
	.section	.note.nv.cuinfo,"",@"SHT_NOTE"
	.sectionflags	@"SHF_NOTE_NV_CUINFO"
        /*0018*/ 	.short	0x0002
        /*001a*/ 	.short	0x0064
        /*001c*/ 	.short	0x0082
	.zero		2


//--------------------- .nv.info                  --------------------------
	.section	.nv.info,"",@"SHT_CUDA_INFO"
	.align	4


	//----- nvinfo : EIATTR_REGCOUNT
	.align		4
        /*0000*/ 	.byte	0x04, 0x2f
        /*0002*/ 	.short	(.L_19 - .L_18)
	.align		4
.L_18:
        /*0004*/ 	.word	index@(_ZN7cutlass13device_kernelINS_4gemm6kernel13GemmUniversalIN4cute5tupleIJiiiiEEENS1_10collective13CollectiveMmaINS1_35MainloopSm100TmaUmmaWarpSpecializedILi5ELi2ELi4ENS5_IJNS4_1CILi1EEESB_SB_EEEEENS5_IJNSA_ILi128EEESE_NSA_ILi64EEEEEENS_6half_tENS5_IJlSB_lEEESH_NS5_IJSB_llEEENS4_8TiledMMAINS4_8MMA_AtomIJNS4_20SM100_MMA_F16BF16_SSISH_SH_fLi128ELi128ELNS4_4UMMA5MajorE0ELSO_1ELNSN_7ScaleInE0ELSP_0EEEEEENS4_6LayoutISC_NS5_IJNSA_ILi0EEEST_ST_EEEEENS5_IJNS4_10UnderscoreESW_SW_EEEEENS4_13SM90_TMA_LOADENS4_14ComposedLayoutINS4_7SwizzleILi3ELi4ELi3EEENS4_18smem_ptr_flag_bitsILi16EEENSS_INS5_IJNSA_ILi8EEESF_EEENS5_IJSF_SB_EEEEEEEvNS4_8identityESZ_NS10_IS12_S14_NSS_INS5_IJSF_S15_EEENS5_IJSB_SF_EEEEEEEvS1A_EENS_8epilogue10collective18CollectiveEpilogueINS1G_23Sm100TmaWarpSpecializedILi4ELi2ELi32ELb1ELb0EEEJSG_NS5_IJNSS_ISE_SB_EENSS_INSA_ILi32EEESB_EEEEESH_SI_SH_SI_NS1G_6fusion15FusionCallbacksIS1K_NS1P_17LinearCombinationISH_fSH_fLNS_15FloatRoundStyleE2EEESG_S1O_JEEENS4_5SM1004TMEM4LOAD26SM100_TMEM_LOAD_32dp32b32xESZ_NS10_INS11_ILi2ELi4ELi3EEES14_NSS_INS5_IJS15_S1M_EEENS5_IJS1M_SB_EEEEEEENS4_39AutoVectorizingCopyWithAssumedAlignmentILi128EEENS4_14SM90_TMA_STOREES23_S25_S25_EEEvvEEEEvNT_6ParamsE)
        /*0008*/ 	.word	0x0000006e


	//----- nvinfo : EIATTR_FRAME_SIZE
	.align		4
.L_19:
        /*000c*/ 	.byte	0x04, 0x11
        /*000e*/ 	.short	(.L_21 - .L_20)
	.align		4
.L_20:
        /*0010*/ 	.word	index@($__internal_2_$__cuda_sm10x_tcgen05_guardrail_trap_unallocated_columns_being_dealloced)
        /*0014*/ 	.word	0x00000000


	//----- nvinfo : EIATTR_FRAME_SIZE
	.align		4
.L_21:
        /*0018*/ 	.byte	0x04, 0x11
        /*001a*/ 	.short	(.L_23 - .L_22)
	.align		4
.L_22:
        /*001c*/ 	.word	index@($__internal_1_$__cuda_sm10x_tcgen05_guardrail_trap_phase_invalid_during_alloc)
        /*0020*/ 	.word	0x00000000


	//----- nvinfo : EIATTR_FRAME_SIZE
	.align		4
.L_23:
        /*0024*/ 	.byte	0x04, 0x11
        /*0026*/ 	.short	(.L_25 - .L_24)
	.align		4
.L_24:
        /*0028*/ 	.word	index@($__internal_0_$__cuda_sm10x_tcgen05_guardrail_trap_col_being_dealloced_not_returned_by_alloc)
        /*002c*/ 	.word	0x00000000


	//----- nvinfo : EIATTR_FRAME_SIZE
	.align		4
.L_25:
        /*0030*/ 	.byte	0x04, 0x11
        /*0032*/ 	.short	(.L_27 - .L_26)
	.align		4
.L_26:
        /*0034*/ 	.word	index@(_ZN7cutlass13device_kernelINS_4gemm6kernel13GemmUniversalIN4cute5tupleIJiiiiEEENS1_10collective13CollectiveMmaINS1_35MainloopSm100TmaUmmaWarpSpecializedILi5ELi2ELi4ENS5_IJNS4_1CILi1EEESB_SB_EEEEENS5_IJNSA_ILi128EEESE_NSA_ILi64EEEEEENS_6half_tENS5_IJlSB_lEEESH_NS5_IJSB_llEEENS4_8TiledMMAINS4_8MMA_AtomIJNS4_20SM100_MMA_F16BF16_SSISH_SH_fLi128ELi128ELNS4_4UMMA5MajorE0ELSO_1ELNSN_7ScaleInE0ELSP_0EEEEEENS4_6LayoutISC_NS5_IJNSA_ILi0EEEST_ST_EEEEENS5_IJNS4_10UnderscoreESW_SW_EEEEENS4_13SM90_TMA_LOADENS4_14ComposedLayoutINS4_7SwizzleILi3ELi4ELi3EEENS4_18smem_ptr_flag_bitsILi16EEENSS_INS5_IJNSA_ILi8EEESF_EEENS5_IJSF_SB_EEEEEEEvNS4_8identityESZ_NS10_IS12_S14_NSS_INS5_IJSF_S15_EEENS5_IJSB_SF_EEEEEEEvS1A_EENS_8epilogue10collective18CollectiveEpilogueINS1G_23Sm100TmaWarpSpecializedILi4ELi2ELi32ELb1ELb0EEEJSG_NS5_IJNSS_ISE_SB_EENSS_INSA_ILi32EEESB_EEEEESH_SI_SH_SI_NS1G_6fusion15FusionCallbacksIS1K_NS1P_17LinearCombinationISH_fSH_fLNS_15FloatRoundStyleE2EEESG_S1O_JEEENS4_5SM1004TMEM4LOAD26SM100_TMEM_LOAD_32dp32b32xESZ_NS10_INS11_ILi2ELi4ELi3EEES14_NSS_INS5_IJS15_S1M_EEENS5_IJS1M_SB_EEEEEEENS4_39AutoVectorizingCopyWithAssumedAlignmentILi128EEENS4_14SM90_TMA_STOREES23_S25_S25_EEEvvEEEEvNT_6ParamsE)
        /*0038*/ 	.word	0x00000000


	//----- nvinfo : EIATTR_MIN_STACK_SIZE
	.align		4
.L_27:
        /*003c*/ 	.byte	0x04, 0x12
        /*003e*/ 	.short	(.L_29 - .L_28)
	.align		4
.L_28:
        /*0040*/ 	.word	index@(_ZN7cutlass13device_kernelINS_4gemm6kernel13GemmUniversalIN4cute5tupleIJiiiiEEENS1_10collective13CollectiveMmaINS1_35MainloopSm100TmaUmmaWarpSpecializedILi5ELi2ELi4ENS5_IJNS4_1CILi1EEESB_SB_EEEEENS5_IJNSA_ILi128EEESE_NSA_ILi64EEEEEENS_6half_tENS5_IJlSB_lEEESH_NS5_IJSB_llEEENS4_8TiledMMAINS4_8MMA_AtomIJNS4_20SM100_MMA_F16BF16_SSISH_SH_fLi128ELi128ELNS4_4UMMA5MajorE0ELSO_1ELNSN_7ScaleInE0ELSP_0EEEEEENS4_6LayoutISC_NS5_IJNSA_ILi0EEEST_ST_EEEEENS5_IJNS4_10UnderscoreESW_SW_EEEEENS4_13SM90_TMA_LOADENS4_14ComposedLayoutINS4_7SwizzleILi3ELi4ELi3EEENS4_18smem_ptr_flag_bitsILi16EEENSS_INS5_IJNSA_ILi8EEESF_EEENS5_IJSF_SB_EEEEEEEvNS4_8identityESZ_NS10_IS12_S14_NSS_INS5_IJSF_S15_EEENS5_IJSB_SF_EEEEEEEvS1A_EENS_8epilogue10collective18CollectiveEpilogueINS1G_23Sm100TmaWarpSpecializedILi4ELi2ELi32ELb1ELb0EEEJSG_NS5_IJNSS_ISE_SB_EENSS_INSA_ILi32EEESB_EEEEESH_SI_SH_SI_NS1G_6fusion15FusionCallbacksIS1K_NS1P_17LinearCombinationISH_fSH_fLNS_15FloatRoundStyleE2EEESG_S1O_JEEENS4_5SM1004TMEM4LOAD26SM100_TMEM_LOAD_32dp32b32xESZ_NS10_INS11_ILi2ELi4ELi3EEES14_NSS_INS5_IJS15_S1M_EEENS5_IJS1M_SB_EEEEEEENS4_39AutoVectorizingCopyWithAssumedAlignmentILi128EEENS4_14SM90_TMA_STOREES23_S25_S25_EEEvvEEEEvNT_6ParamsE)
        /*0044*/ 	.word	0x00000000
.L_29:


//--------------------- .nv.compat                --------------------------
	.section	.nv.compat,"",@"SHT_CUDA_COMPAT_INFO"
	.align	4
        /*0000*/ 	.byte	0x02, 0x09, 0x01, 0x00, 0x02, 0x02, 0x02, 0x00, 0x02, 0x05, 0x05, 0x00, 0x03, 0x07, 0x01, 0x01
        /*0010*/ 	.byte	0x02, 0x03, 0x01, 0x00, 0x02, 0x06, 0x01, 0x00, 0x04, 0x0b, 0x08, 0x00, 0x09, 0x00, 0x00, 0x00
        /*0020*/ 	.byte	0x00, 0x00, 0x00, 0x00


//--------------------- .nv.info._ZN7cutlass13device_kernelINS_4gemm6kernel13GemmUniversalIN4cute5tupleIJiiiiEEENS1_10collective13CollectiveMmaINS1_35MainloopSm100TmaUmmaWarpSpecializedILi5ELi2ELi4ENS5_IJNS4_1CILi1EEESB_SB_EEEEENS5_IJNSA_ILi128EEESE_NSA_ILi64EEEEEENS_6half_tENS5_IJlSB_lEEESH_NS5_IJSB_llEEENS4_8TiledMMAINS4_8MMA_AtomIJNS4_20SM100_MMA_F16BF16_SSISH_SH_fLi128ELi128ELNS4_4UMMA5MajorE0ELSO_1ELNSN_7ScaleInE0ELSP_0EEEEEENS4_6LayoutISC_NS5_IJNSA_ILi0EEEST_ST_EEEEENS5_IJNS4_10UnderscoreESW_SW_EEEEENS4_13SM90_TMA_LOADENS4_14ComposedLayoutINS4_7SwizzleILi3ELi4ELi3EEENS4_18smem_ptr_flag_bitsILi16EEENSS_INS5_IJNSA_ILi8EEESF_EEENS5_IJSF_SB_EEEEEEEvNS4_8identityESZ_NS10_IS12_S14_NSS_INS5_IJSF_S15_EEENS5_IJSB_SF_EEEEEEEvS1A_EENS_8epilogue10collective18CollectiveEpilogueINS1G_23Sm100TmaWarpSpecializedILi4ELi2ELi32ELb1ELb0EEEJSG_NS5_IJNSS_ISE_SB_EENSS_INSA_ILi32EEESB_EEEEESH_SI_SH_SI_NS1G_6fusion15FusionCallbacksIS1K_NS1P_17LinearCombinationISH_fSH_fLNS_15FloatRoundStyleE2EEESG_S1O_JEEENS4_5SM1004TMEM4LOAD26SM100_TMEM_LOAD_32dp32b32xESZ_NS10_INS11_ILi2ELi4ELi3EEES14_NSS_INS5_IJS15_S1M_EEENS5_IJS1M_SB_EEEEEEENS4_39AutoVectorizingCopyWithAssumedAlignmentILi128EEENS4_14SM90_TMA_STOREES23_S25_S25_EEEvvEEEEvNT_6ParamsE --------------------------
	.section	.nv.info._ZN7cutlass13device_kernelINS_4gemm6kernel13GemmUniversalIN4cute5tupleIJiiiiEEENS1_10collective13CollectiveMmaINS1_35MainloopSm100TmaUmmaWarpSpecializedILi5ELi2ELi4ENS5_IJNS4_1CILi1EEESB_SB_EEEEENS5_IJNSA_ILi128EEESE_NSA_ILi64EEEEEENS_6half_tENS5_IJlSB_lEEESH_NS5_IJSB_llEEENS4_8TiledMMAINS4_8MMA_AtomIJNS4_20SM100_MMA_F16BF16_SSISH_SH_fLi128ELi128ELNS4_4UMMA5MajorE0ELSO_1ELNSN_7ScaleInE0ELSP_0EEEEEENS4_6LayoutISC_NS5_IJNSA_ILi0EEEST_ST_EEEEENS5_IJNS4_10UnderscoreESW_SW_EEEEENS4_13SM90_TMA_LOADENS4_14ComposedLayoutINS4_7SwizzleILi3ELi4ELi3EEENS4_18smem_ptr_flag_bitsILi16EEENSS_INS5_IJNSA_ILi8EEESF_EEENS5_IJSF_SB_EEEEEEEvNS4_8identityESZ_NS10_IS12_S14_NSS_INS5_IJSF_S15_EEENS5_IJSB_SF_EEEEEEEvS1A_EENS_8epilogue10collective18CollectiveEpilogueINS1G_23Sm100TmaWarpSpecializedILi4ELi2ELi32ELb1ELb0EEEJSG_NS5_IJNSS_ISE_SB_EENSS_INSA_ILi32EEESB_EEEEESH_SI_SH_SI_NS1G_6fusion15FusionCallbacksIS1K_NS1P_17LinearCombinationISH_fSH_fLNS_15FloatRoundStyleE2EEESG_S1O_JEEENS4_5SM1004TMEM4LOAD26SM100_TMEM_LOAD_32dp32b32xESZ_NS10_INS11_ILi2ELi4ELi3EEES14_NSS_INS5_IJS15_S1M_EEENS5_IJS1M_SB_EEEEEEENS4_39AutoVectorizingCopyWithAssumedAlignmentILi128EEENS4_14SM90_TMA_STOREES23_S25_S25_EEEvvEEEEvNT_6ParamsE,"",@"SHT_CUDA_INFO"
	.sectionflags	@""
	.align	4


	//----- nvinfo : EIATTR_CUDA_API_VERSION
	.align		4
        /*0000*/ 	.byte	0x04, 0x37
        /*0002*/ 	.short	(.L_31 - .L_30)
.L_30:
        /*0004*/ 	.word	0x00000082


	//----- nvinfo : EIATTR_KPARAM_INFO
	.align		4
.L_31:
        /*0008*/ 	.byte	0x04, 0x17
        /*000a*/ 	.short	(.L_33 - .L_32)
.L_32:
        /*000c*/ 	.word	0x00000000
        /*0010*/ 	.short	0x0000
        /*0012*/ 	.short	0x0000
        /*0014*/ 	.byte	0x00, 0xf0, 0x01, 0x20


	//----- nvinfo : EIATTR_AT_ENTRY_FRAGMENTS
	.align		4
.L_33:
        /*0018*/ 	.byte	0x04, 0x4f
        /*001a*/ 	.short	(.L_35 - .L_34)


	//   ....[0]....
.L_34:
        /*001c*/ 	.word	0x00000006


	//----- nvinfo : EIATTR_RESERVED_SMEM_USED
	.align		4
.L_35:
        /*0020*/ 	.byte	0x01, 0x41
	.zero		2


	//----- nvinfo : EIATTR_SPARSE_MMA_MASK
	.align		4
        /*0024*/ 	.byte	0x03, 0x50
        /*0026*/ 	.short	0x0000


	//----- nvinfo : EIATTR_TCGEN05_1CTA_USED
	.align		4
        /*0028*/ 	.byte	0x01, 0x51
	.zero		2


	//----- nvinfo : EIATTR_MAXREG_COUNT
	.align		4
        /*002c*/ 	.byte	0x03, 0x1b
        /*002e*/ 	.short	0x00ff


	//----- nvinfo : EIATTR_NUM_BARRIERS
	.align		4
        /*0030*/ 	.byte	0x02, 0x4c
        /*0032*/ 	.byte	0x07
	.zero		1


	//----- nvinfo : EIATTR_EXTERNS
	.align		4
        /*0034*/ 	.byte	0x04, 0x0f
        /*0036*/ 	.short	(.L_37 - .L_36)


	//   ....[0]....
	.align		4
.L_36:
        /*0038*/ 	.word	index@(__assertfail)


	//----- nvinfo : EIATTR_MERCURY_ISA_VERSION
	.align		4
.L_37:
        /*003c*/ 	.byte	0x03, 0x5f
        /*003e*/ 	.short	0x0101


	//----- nvinfo : EIATTR_INT_WARP_WIDE_INSTR_OFFSETS
	.align		4
        /*0040*/ 	.byte	0x04, 0x31
        /*0042*/ 	.short	(.L_39 - .L_38)


	//   ....[0]....
.L_38:
        /*0044*/ 	.word	0x00001ea0


	//   ....[1]....
        /*0048*/ 	.word	0x00003970


	//   ....[2]....
        /*004c*/ 	.word	0x000039a0


	//   ....[3]....
        /*0050*/ 	.word	0x000039f0


	//   ....[4]....
        /*0054*/ 	.word	0x00004310


	//   ....[5]....
        /*0058*/ 	.word	0x00004370


	//   ....[6]....
        /*005c*/ 	.word	0x00004450


	//   ....[7]....
        /*0060*/ 	.word	0x000044c0


	//   ....[8]....
        /*0064*/ 	.word	0x000045d0


	//   ....[9]....
        /*0068*/ 	.word	0x00004660


	//   ....[10]....
        /*006c*/ 	.word	0x00004830


	//   ....[11]....
        /*0070*/ 	.word	0x00004990


	//----- nvinfo : EIATTR_COOP_GROUP_MASK_REGIDS
	.align		4
.L_39:
        /*0074*/ 	.byte	0x04, 0x29
        /*0076*/ 	.short	(.L_41 - .L_40)


	//   ....[0]....
.L_40:
        /*0078*/ 	.word	0xffffffff


	//   ....[1]....
        /*007c*/ 	.word	0xffffffff


	//   ....[2]....
        /*0080*/ 	.word	0xffffffff


	//   ....[3]....
        /*0084*/ 	.word	0xffffffff


	//   ....[4]....
        /*0088*/ 	.word	0xffffffff


	//   ....[5]....
        /*008c*/ 	.word	0xffffffff


	//   ....[6]....
        /*0090*/ 	.word	0xffffffff


	//   ....[7]....
        /*0094*/ 	.word	0xffffffff


	//   ....[8]....
        /*0098*/ 	.word	0xffffffff


	//   ....[9]....
        /*009c*/ 	.word	0xffffffff


	//   ....[10]....
        /*00a0*/ 	.word	0xffffffff


	//   ....[11]....
        /*00a4*/ 	.word	0xffffffff


	//   ....[12]....
        /*00a8*/ 	.word	0xffffffff


	//----- nvinfo : EIATTR_COOP_GROUP_INSTR_OFFSETS
	.align		4
.L_41:
        /*00ac*/ 	.byte	0x04, 0x28
        /*00ae*/ 	.short	(.L_43 - .L_42)


	//   ....[0]....
.L_42:
        /*00b0*/ 	.word	0x00000090


	//   ....[1]....
        /*00b4*/ 	.word	0x000004d0


	//   ....[2]....
        /*00b8*/ 	.word	0x00000660


	//   ....[3]....
        /*00bc*/ 	.word	0x00000800


	//   ....[4]....
        /*00c0*/ 	.word	0x00000900


	//   ....[5]....
        /*00c4*/ 	.word	0x00000a70


	//   ....[6]....
        /*00c8*/ 	.word	0x00000c10


	//   ....[7]....
        /*00cc*/ 	.word	0x00001d80


	//   ....[8]....
        /*00d0*/ 	.word	0x00002bf0


	//   ....[9]....
        /*00d4*/ 	.word	0x00002e00


	//   ....[10]....
        /*00d8*/ 	.word	0x00002e30


	//   ....[11]....
        /*00dc*/ 	.word	0x00003860


	//   ....[12]....
        /*00e0*/ 	.word	0x00003a90


	//----- nvinfo : EIATTR_VRC_CTA_INIT_COUNT
	.align		4
.L_43:
        /*00e4*/ 	.byte	0x02, 0x4a
        /*00e6*/ 	.byte	0x80
	.zero		1


	//----- nvinfo : EIATTR_SYSCALL_OFFSETS
	.align		4
        /*00e8*/ 	.byte	0x04, 0x46
        /*00ea*/ 	.short	(.L_45 - .L_44)


	//   ....[0]....
.L_44:
        /*00ec*/ 	.word	0x00005410


	//   ....[1]....
        /*00f0*/ 	.word	0x00005500


	//   ....[2]....
        /*00f4*/ 	.word	0x00005c70


	//   ....[3]....
        /*00f8*/ 	.word	0x000068f0


	//   ....[4]....
        /*00fc*/ 	.word	0x00007540


	//   ....[5]....
        /*0100*/ 	.word	0x00008190


	//----- nvinfo : EIATTR_MBARRIER_INSTR_OFFSETS
	.align		4
.L_45:
        /*0104*/ 	.byte	0x04, 0x39
        /*0106*/ 	.short	(.L_47 - .L_46)


	//   ....[0]....
.L_46:
        /*0108*/ 	.word	0x000005b0
        /*010c*/ 	.word	0x000000ff
        /*0110*/ 	.word	0x00000000
        /*0114*/ 	.short	0x0100
        /*0116*/ 	.byte	0x05
	.zero		1


	//   ....[1]....
        /*0118*/ 	.word	0x000005c0
        /*011c*/ 	.word	0x000000ff
        /*0120*/ 	.word	0x00000028
        /*0124*/ 	.short	0x0100
        /*0126*/ 	.byte	0x05
	.zero		1


	//   ....[2]....
        /*0128*/ 	.word	0x000005d0
        /*012c*/ 	.word	0x000000ff
        /*0130*/ 	.word	0x00000008
        /*0134*/ 	.short	0x0100
        /*0136*/ 	.byte	0x05
	.zero		1


	//   ....[3]....
        /*0138*/ 	.word	0x000005e0
        /*013c*/ 	.word	0x000000ff
        /*0140*/ 	.word	0x00000030
        /*0144*/ 	.short	0x0100
        /*0146*/ 	.byte	0x05
	.zero		1


	//   ....[4]....
        /*0148*/ 	.word	0x000005f0
        /*014c*/ 	.word	0x000000ff
        /*0150*/ 	.word	0x00000010
        /*0154*/ 	.short	0x0100
        /*0156*/ 	.byte	0x05
	.zero		1


	//   ....[5]....
        /*0158*/ 	.word	0x00000600
        /*015c*/ 	.word	0x000000ff
        /*0160*/ 	.word	0x00000038
        /*0164*/ 	.short	0x0100
        /*0166*/ 	.byte	0x05
	.zero		1


	//   ....[6]....
        /*0168*/ 	.word	0x00000610
        /*016c*/ 	.word	0x000000ff
        /*0170*/ 	.word	0x00000018
        /*0174*/ 	.short	0x0100
        /*0176*/ 	.byte	0x05
	.zero		1


	//   ....[7]....
        /*0178*/ 	.word	0x00000620
        /*017c*/ 	.word	0x000000ff
        /*0180*/ 	.word	0x00000040
        /*0184*/ 	.short	0x0100
        /*0186*/ 	.byte	0x05
	.zero		1


	//   ....[8]....
        /*0188*/ 	.word	0x00000630
        /*018c*/ 	.word	0x000000ff
        /*0190*/ 	.word	0x00000020
        /*0194*/ 	.short	0x0100
        /*0196*/ 	.byte	0x05
	.zero		1


	//   ....[9]....
        /*0198*/ 	.word	0x00000640
        /*019c*/ 	.word	0x000000ff
        /*01a0*/ 	.word	0x00000048
        /*01a4*/ 	.short	0x0100
        /*01a6*/ 	.byte	0x05
	.zero		1


	//   ....[10]....
        /*01a8*/ 	.word	0x00000770
        /*01ac*/ 	.word	0x000000ff
        /*01b0*/ 	.word	0x00000050
        /*01b4*/ 	.short	0x0100
        /*01b6*/ 	.byte	0x07
	.zero		1


	//   ....[11]....
        /*01b8*/ 	.word	0x00000780
        /*01bc*/ 	.word	0x000000ff
        /*01c0*/ 	.word	0x00000070
        /*01c4*/ 	.short	0x0100
        /*01c6*/ 	.byte	0x07
	.zero		1


	//   ....[12]....
        /*01c8*/ 	.word	0x00000790
        /*01cc*/ 	.word	0x000000ff
        /*01d0*/ 	.word	0x00000058
        /*01d4*/ 	.short	0x0100
        /*01d6*/ 	.byte	0x07
	.zero		1


	//   ....[13]....
        /*01d8*/ 	.word	0x000007a0
        /*01dc*/ 	.word	0x000000ff
        /*01e0*/ 	.word	0x00000078
        /*01e4*/ 	.short	0x0100
        /*01e6*/ 	.byte	0x07
	.zero		1


	//   ....[14]....
        /*01e8*/ 	.word	0x000007b0
        /*01ec*/ 	.word	0x000000ff
        /*01f0*/ 	.word	0x00000060
        /*01f4*/ 	.short	0x0100
        /*01f6*/ 	.byte	0x07
	.zero		1


	//   ....[15]....
        /*01f8*/ 	.word	0x000007c0
        /*01fc*/ 	.word	0x000000ff
        /*0200*/ 	.word	0x00000080
        /*0204*/ 	.short	0x0100
        /*0206*/ 	.byte	0x07
	.zero		1


	//   ....[16]....
        /*0208*/ 	.word	0x000007d0
        /*020c*/ 	.word	0x000000ff
        /*0210*/ 	.word	0x00000068
        /*0214*/ 	.short	0x0100
        /*0216*/ 	.byte	0x07
	.zero		1


	//   ....[17]....
        /*0218*/ 	.word	0x000007e0
        /*021c*/ 	.word	0x000000ff
        /*0220*/ 	.word	0x00000088
        /*0224*/ 	.short	0x0100
        /*0226*/ 	.byte	0x07
	.zero		1


	//   ....[18]....
        /*0228*/ 	.word	0x000008d0
        /*022c*/ 	.word	0x000000ff
        /*0230*/ 	.word	0x00000090
        /*0234*/ 	.short	0x0100
        /*0236*/ 	.byte	0x05
	.zero		1


	//   ....[19]....
        /*0238*/ 	.word	0x000008e0
        /*023c*/ 	.word	0x000000ff
        /*0240*/ 	.word	0x00000098
        /*0244*/ 	.short	0x0100
        /*0246*/ 	.byte	0x05
	.zero		1


	//   ....[20]....
        /*0248*/ 	.word	0x00000a20
        /*024c*/ 	.word	0x000000ff
        /*0250*/ 	.word	0x000000a0
        /*0254*/ 	.short	0x0100
        /*0256*/ 	.byte	0x05
	.zero		1


	//   ....[21]....
        /*0258*/ 	.word	0x00000a30
        /*025c*/ 	.word	0x000000ff
        /*0260*/ 	.word	0x000000b0
        /*0264*/ 	.short	0x0100
        /*0266*/ 	.byte	0x05
	.zero		1


	//   ....[22]....
        /*0268*/ 	.word	0x00000a40
        /*026c*/ 	.word	0x000000ff
        /*0270*/ 	.word	0x000000a8
        /*0274*/ 	.short	0x0100
        /*0276*/ 	.byte	0x05
	.zero		1


	//   ....[23]....
        /*0278*/ 	.word	0x00000a50
        /*027c*/ 	.word	0x000000ff
        /*0280*/ 	.word	0x000000b8
        /*0284*/ 	.short	0x0100
        /*0286*/ 	.byte	0x05
	.zero		1


	//   ....[24]....
        /*0288*/ 	.word	0x00000b80
        /*028c*/ 	.word	0x000000ff
        /*0290*/ 	.word	0x000000c0
        /*0294*/ 	.short	0x0100
        /*0296*/ 	.byte	0x07
	.zero		1


	//   ....[25]....
        /*0298*/ 	.word	0x00000b90
        /*029c*/ 	.word	0x000000ff
        /*02a0*/ 	.word	0x000000e0
        /*02a4*/ 	.short	0x0100
        /*02a6*/ 	.byte	0x07
	.zero		1


	//   ....[26]....
        /*02a8*/ 	.word	0x00000ba0
        /*02ac*/ 	.word	0x000000ff
        /*02b0*/ 	.word	0x000000c8
        /*02b4*/ 	.short	0x0100
        /*02b6*/ 	.byte	0x07
	.zero		1


	//   ....[27]....
        /*02b8*/ 	.word	0x00000bb0
        /*02bc*/ 	.word	0x000000ff
        /*02c0*/ 	.word	0x000000e8
        /*02c4*/ 	.short	0x0100
        /*02c6*/ 	.byte	0x07
	.zero		1


	//   ....[28]....
        /*02c8*/ 	.word	0x00000bc0
        /*02cc*/ 	.word	0x000000ff
        /*02d0*/ 	.word	0x000000d0
        /*02d4*/ 	.short	0x0100
        /*02d6*/ 	.byte	0x07
	.zero		1


	//   ....[29]....
        /*02d8*/ 	.word	0x00000bd0
        /*02dc*/ 	.word	0x000000ff
        /*02e0*/ 	.word	0x000000f0
        /*02e4*/ 	.short	0x0100
        /*02e6*/ 	.byte	0x07
	.zero		1


	//   ....[30]....
        /*02e8*/ 	.word	0x00000be0
        /*02ec*/ 	.word	0x000000ff
        /*02f0*/ 	.word	0x000000d8
        /*02f4*/ 	.short	0x0100
        /*02f6*/ 	.byte	0x07
	.zero		1


	//   ....[31]....
        /*02f8*/ 	.word	0x00000bf0
        /*02fc*/ 	.word	0x000000ff
        /*0300*/ 	.word	0x000000f8
        /*0304*/ 	.short	0x0100
        /*0306*/ 	.byte	0x07
	.zero		1


	//   ....[32]....
        /*0308*/ 	.word	0x00000ce0
        /*030c*/ 	.word	0x000000ff
        /*0310*/ 	.word	0x00000100
        /*0314*/ 	.short	0x0100
        /*0316*/ 	.byte	0x05
	.zero		1


	//   ....[33]....
        /*0318*/ 	.word	0x00000cf0
        /*031c*/ 	.word	0x000000ff
        /*0320*/ 	.word	0x00000110
        /*0324*/ 	.short	0x0100
        /*0326*/ 	.byte	0x05
	.zero		1


	//   ....[34]....
        /*0328*/ 	.word	0x00000d00
        /*032c*/ 	.word	0x000000ff
        /*0330*/ 	.word	0x00000108
        /*0334*/ 	.short	0x0100
        /*0336*/ 	.byte	0x05
	.zero		1


	//   ....[35]....
        /*0338*/ 	.word	0x00000d10
        /*033c*/ 	.word	0x000000ff
        /*0340*/ 	.word	0x00000118
        /*0344*/ 	.short	0x0100
        /*0346*/ 	.byte	0x05
	.zero		1


	//   ....[36]....
        /*0348*/ 	.word	0x000015e0
        /*034c*/ 	.word	0x00000002
        /*0350*/ 	.word	0x00000110
        /*0354*/ 	.short	0x010a
        /*0356*/ 	.byte	0xff
	.zero		1


	//   ....[37]....
        /*0358*/ 	.word	0x00001610
        /*035c*/ 	.word	0x00000002
        /*0360*/ 	.word	0x00000100
        /*0364*/ 	.short	0x0101
        /*0366*/ 	.byte	0xff
	.zero		1


	//   ....[38]....
        /*0368*/ 	.word	0x000016e0
        /*036c*/ 	.word	0x000000ff
        /*0370*/ 	.word	0x00000028
        /*0374*/ 	.short	0x010a
        /*0376*/ 	.byte	0x08
	.zero		1


	//   ....[39]....
        /*0378*/ 	.word	0x00001790
        /*037c*/ 	.word	0x000000ff
        /*0380*/ 	.word	0x00000028
        /*0384*/ 	.short	0x010a
        /*0386*/ 	.byte	0x21
	.zero		1


	//   ....[40]....
        /*0388*/ 	.word	0x000018f0
        /*038c*/ 	.word	0x000000ff
        /*0390*/ 	.word	0x00000028
        /*0394*/ 	.short	0x010a
        /*0396*/ 	.byte	0x08
	.zero		1


	//   ....[41]....
        /*0398*/ 	.word	0x00001a30
        /*039c*/ 	.word	0x000000ff
        /*03a0*/ 	.word	0x00000098
        /*03a4*/ 	.short	0x0101
        /*03a6*/ 	.byte	0x04
	.zero		1


	//   ....[42]....
        /*03a8*/ 	.word	0x00001a50
        /*03ac*/ 	.word	0x000000ff
        /*03b0*/ 	.word	0x00000028
        /*03b4*/ 	.short	0x010a
        /*03b6*/ 	.byte	0x08
	.zero		1


	//   ....[43]....
        /*03b8*/ 	.word	0x00001ae0
        /*03bc*/ 	.word	0x000000ff
        /*03c0*/ 	.word	0x00000028
        /*03c4*/ 	.short	0x010a
        /*03c6*/ 	.byte	0x19
	.zero		1


	//   ....[44]....
        /*03c8*/ 	.word	0x00001c40
        /*03cc*/ 	.word	0x000000ff
        /*03d0*/ 	.word	0x00000028
        /*03d4*/ 	.short	0x010a
        /*03d6*/ 	.byte	0x08
	.zero		1


	//   ....[45]....
        /*03d8*/ 	.word	0x00001db0
        /*03dc*/ 	.word	0x00000002
        /*03e0*/ 	.word	0x000000a0
        /*03e4*/ 	.short	0x010a
        /*03e6*/ 	.byte	0xff
	.zero		1


	//   ....[46]....
        /*03e8*/ 	.word	0x00001e70
        /*03ec*/ 	.word	0x00000002
        /*03f0*/ 	.word	0x00000000
        /*03f4*/ 	.short	0x0101
        /*03f6*/ 	.byte	0xff
	.zero		1


	//   ....[47]....
        /*03f8*/ 	.word	0x000023d0
        /*03fc*/ 	.word	0x000000ff
        /*0400*/ 	.word	0x00000000
        /*0404*/ 	.short	0x010a
        /*0406*/ 	.byte	0x05
	.zero		1


	//   ....[48]....
        /*0408*/ 	.word	0x00002460
        /*040c*/ 	.word	0x000000ff
        /*0410*/ 	.word	0x00000000
        /*0414*/ 	.short	0x010a
        /*0416*/ 	.byte	0x05
	.zero		1


	//   ....[49]....
        /*0418*/ 	.word	0x000024f0
        /*041c*/ 	.word	0x000000ff
        /*0420*/ 	.word	0x00000000
        /*0424*/ 	.short	0x010a
        /*0426*/ 	.byte	0x05
	.zero		1


	//   ....[50]....
        /*0428*/ 	.word	0x00002580
        /*042c*/ 	.word	0x000000ff
        /*0430*/ 	.word	0x00000000
        /*0434*/ 	.short	0x010a
        /*0436*/ 	.byte	0x05
	.zero		1


	//   ....[51]....
        /*0438*/ 	.word	0x00002620
        /*043c*/ 	.word	0x00000000
        /*0440*/ 	.word	0x00000000
        /*0444*/ 	.short	0x010a
        /*0446*/ 	.byte	0xff
	.zero		1


	//   ....[52]....
        /*0448*/ 	.word	0x00002740
        /*044c*/ 	.word	0x00000000
        /*0450*/ 	.word	0x00000100
        /*0454*/ 	.short	0x010a
        /*0456*/ 	.byte	0xff
	.zero		1


	//   ....[53]....
        /*0458*/ 	.word	0x000027b0
        /*045c*/ 	.word	0x00000000
        /*0460*/ 	.word	0x00000000
        /*0464*/ 	.short	0x0101
        /*0466*/ 	.byte	0xff
	.zero		1


	//   ....[54]....
        /*0468*/ 	.word	0x000027d0
        /*046c*/ 	.word	0x000000ff
        /*0470*/ 	.word	0x000000b0
        /*0474*/ 	.short	0x010a
        /*0476*/ 	.byte	0x05
	.zero		1


	//   ....[55]....
        /*0478*/ 	.word	0x000028f0
        /*047c*/ 	.word	0x00000000
        /*0480*/ 	.word	0x000000a0
        /*0484*/ 	.short	0x010a
        /*0486*/ 	.byte	0xff
	.zero		1


	//   ....[56]....
        /*0488*/ 	.word	0x000029f0
        /*048c*/ 	.word	0x00000000
        /*0490*/ 	.word	0x00000000
        /*0494*/ 	.short	0x0101
        /*0496*/ 	.byte	0xff
	.zero		1


	//   ....[57]....
        /*0498*/ 	.word	0x00002a80
        /*049c*/ 	.word	0x000000ff
        /*04a0*/ 	.word	0x000000b0
        /*04a4*/ 	.short	0x0106
        /*04a6*/ 	.byte	0x05
	.zero		1


	//   ....[58]....
        /*04a8*/ 	.word	0x00002aa0
        /*04ac*/ 	.word	0x000000ff
        /*04b0*/ 	.word	0x000000b0
        /*04b4*/ 	.short	0x010a
        /*04b6*/ 	.byte	0x05
	.zero		1


	//   ....[59]....
        /*04b8*/ 	.word	0x00002b30
        /*04bc*/ 	.word	0x000000ff
        /*04c0*/ 	.word	0x000000b0
        /*04c4*/ 	.short	0x0106
        /*04c6*/ 	.byte	0x04
	.zero		1


	//   ....[60]....
        /*04c8*/ 	.word	0x00002b70
        /*04cc*/ 	.word	0x00000000
        /*04d0*/ 	.word	0x000000b0
        /*04d4*/ 	.short	0x010a
        /*04d6*/ 	.byte	0xff
	.zero		1


	//   ....[61]....
        /*04d8*/ 	.word	0x000030b0
        /*04dc*/ 	.word	0x00000000
        /*04e0*/ 	.word	0x000000a0
        /*04e4*/ 	.short	0x010a
        /*04e6*/ 	.byte	0xff
	.zero		1


	//   ....[62]....
        /*04e8*/ 	.word	0x000031c0
        /*04ec*/ 	.word	0x00000003
        /*04f0*/ 	.word	0x00000000
        /*04f4*/ 	.short	0x0101
        /*04f6*/ 	.byte	0xff
	.zero		1


	//   ....[63]....
        /*04f8*/ 	.word	0x000031d0
        /*04fc*/ 	.word	0x000000ff
        /*0500*/ 	.word	0x00000000
        /*0504*/ 	.short	0x010a
        /*0506*/ 	.byte	0x06
	.zero		1


	//   ....[64]....
        /*0508*/ 	.word	0x000031f0
        /*050c*/ 	.word	0x000000ff
        /*0510*/ 	.word	0x000000e0
        /*0514*/ 	.short	0x010a
        /*0516*/ 	.byte	0x07
	.zero		1


	//   ....[65]....
        /*0518*/ 	.word	0x000032c0
        /*051c*/ 	.word	0x000000ff
        /*0520*/ 	.word	0x00000000
        /*0524*/ 	.short	0x010a
        /*0526*/ 	.byte	0x06
	.zero		1


	//   ....[66]....
        /*0528*/ 	.word	0x000033f0
        /*052c*/ 	.word	0x000000ff
        /*0530*/ 	.word	0x00000000
        /*0534*/ 	.short	0x010a
        /*0536*/ 	.byte	0x1a
	.zero		1


	//   ....[67]....
        /*0538*/ 	.word	0x00003690
        /*053c*/ 	.word	0x000000ff
        /*0540*/ 	.word	0x00000000
        /*0544*/ 	.short	0x010a
        /*0546*/ 	.byte	0x06
	.zero		1


	//   ....[68]....
        /*0548*/ 	.word	0x00003720
        /*054c*/ 	.word	0x000000ff
        /*0550*/ 	.word	0x00000000
        /*0554*/ 	.short	0x010a
        /*0556*/ 	.byte	0x06
	.zero		1


	//   ....[69]....
        /*0558*/ 	.word	0x000037b0
        /*055c*/ 	.word	0x000000ff
        /*0560*/ 	.word	0x00000000
        /*0564*/ 	.short	0x010a
        /*0566*/ 	.byte	0x06
	.zero		1


	//   ....[70]....
        /*0568*/ 	.word	0x00003840
        /*056c*/ 	.word	0x000000ff
        /*0570*/ 	.word	0x00000000
        /*0574*/ 	.short	0x010a
        /*0576*/ 	.byte	0x07
	.zero		1


	//   ....[71]....
        /*0578*/ 	.word	0x00003cc0
        /*057c*/ 	.word	0x00000000
        /*0580*/ 	.word	0x000000a0
        /*0584*/ 	.short	0x010a
        /*0586*/ 	.byte	0xff
	.zero		1


	//   ....[72]....
        /*0588*/ 	.word	0x00003d80
        /*058c*/ 	.word	0x00000000
        /*0590*/ 	.word	0x00000000
        /*0594*/ 	.short	0x0101
        /*0596*/ 	.byte	0xff
	.zero		1


	//   ....[73]....
        /*0598*/ 	.word	0x000040a0
        /*059c*/ 	.word	0x000000ff
        /*05a0*/ 	.word	0x00000098
        /*05a4*/ 	.short	0x010a
        /*05a6*/ 	.byte	0x07
	.zero		1


	//   ....[74]....
        /*05a8*/ 	.word	0x00004290
        /*05ac*/ 	.word	0x000000ff
        /*05b0*/ 	.word	0x00000070
        /*05b4*/ 	.short	0x010a
        /*05b6*/ 	.byte	0x07
	.zero		1


	//   ....[75]....
        /*05b8*/ 	.word	0x00004400
        /*05bc*/ 	.word	0x000000ff
        /*05c0*/ 	.word	0x00000050
        /*05c4*/ 	.short	0x010b
        /*05c6*/ 	.byte	0x07
	.zero		1


	//   ....[76]....
        /*05c8*/ 	.word	0x00004410
        /*05cc*/ 	.word	0x000000ff
        /*05d0*/ 	.word	0x00000000
        /*05d4*/ 	.short	0x0101
        /*05d6*/ 	.byte	0x08
	.zero		1


	//   ....[77]....
        /*05d8*/ 	.word	0x00004420
        /*05dc*/ 	.word	0x000000ff
        /*05e0*/ 	.word	0x00000078
        /*05e4*/ 	.short	0x010a
        /*05e6*/ 	.byte	0x07
	.zero		1


	//   ....[78]....
        /*05e8*/ 	.word	0x00004570
        /*05ec*/ 	.word	0x000000ff
        /*05f0*/ 	.word	0x00000058
        /*05f4*/ 	.short	0x010b
        /*05f6*/ 	.byte	0x07
	.zero		1


	//   ....[79]....
        /*05f8*/ 	.word	0x00004580
        /*05fc*/ 	.word	0x000000ff
        /*0600*/ 	.word	0x00000000
        /*0604*/ 	.short	0x0101
        /*0606*/ 	.byte	0x08
	.zero		1


	//   ....[80]....
        /*0608*/ 	.word	0x00004590
        /*060c*/ 	.word	0x000000ff
        /*0610*/ 	.word	0x00000080
        /*0614*/ 	.short	0x010a
        /*0616*/ 	.byte	0x07
	.zero		1


	//   ....[81]....
        /*0618*/ 	.word	0x00004710
        /*061c*/ 	.word	0x000000ff
        /*0620*/ 	.word	0x00000060
        /*0624*/ 	.short	0x010b
        /*0626*/ 	.byte	0x07
	.zero		1


	//   ....[82]....
        /*0628*/ 	.word	0x00004750
        /*062c*/ 	.word	0x000000ff
        /*0630*/ 	.word	0x00000000
        /*0634*/ 	.short	0x0101
        /*0636*/ 	.byte	0x08
	.zero		1


	//   ....[83]....
        /*0638*/ 	.word	0x00004790
        /*063c*/ 	.word	0x000000ff
        /*0640*/ 	.word	0x00000088
        /*0644*/ 	.short	0x010a
        /*0646*/ 	.byte	0x07
	.zero		1


	//   ....[84]....
        /*0648*/ 	.word	0x000049d0
        /*064c*/ 	.word	0x000000ff
        /*0650*/ 	.word	0x00000068
        /*0654*/ 	.short	0x010b
        /*0656*/ 	.byte	0x07
	.zero		1


	//   ....[85]....
        /*0658*/ 	.word	0x000049f0
        /*065c*/ 	.word	0x000000ff
        /*0660*/ 	.word	0x00000000
        /*0664*/ 	.short	0x0101
        /*0666*/ 	.byte	0x0d
	.zero		1


	//   ....[86]....
        /*0668*/ 	.word	0x00004a20
        /*066c*/ 	.word	0x000000ff
        /*0670*/ 	.word	0x00000070
        /*0674*/ 	.short	0x010a
        /*0676*/ 	.byte	0x07
	.zero		1


	//   ....[87]....
        /*0678*/ 	.word	0x00004a40
        /*067c*/ 	.word	0x000000ff
        /*0680*/ 	.word	0x00000078
        /*0684*/ 	.short	0x010a
        /*0686*/ 	.byte	0x07
	.zero		1


	//   ....[88]....
        /*0688*/ 	.word	0x00004a60
        /*068c*/ 	.word	0x000000ff
        /*0690*/ 	.word	0x00000080
        /*0694*/ 	.short	0x010a
        /*0696*/ 	.byte	0x07
	.zero		1


	//   ....[89]....
        /*0698*/ 	.word	0x00004aa0
        /*069c*/ 	.word	0x00000000
        /*06a0*/ 	.word	0x00000088
        /*06a4*/ 	.short	0x010a
        /*06a6*/ 	.byte	0xff
	.zero		1


	//   ....[90]....
        /*06a8*/ 	.word	0x00004dd0
        /*06ac*/ 	.word	0x00000000
        /*06b0*/ 	.word	0x000000a0
        /*06b4*/ 	.short	0x010a
        /*06b6*/ 	.byte	0xff
	.zero		1


	//   ....[91]....
        /*06b8*/ 	.word	0x00004ee0
        /*06bc*/ 	.word	0x00000000
        /*06c0*/ 	.word	0x00000000
        /*06c4*/ 	.short	0x0101
        /*06c6*/ 	.byte	0xff
	.zero		1


	//   ....[92]....
        /*06c8*/ 	.word	0x00005930
        /*06cc*/ 	.word	0x000000ff
        /*06d0*/ 	.word	0x00000050
        /*06d4*/ 	.short	0x010a
        /*06d6*/ 	.byte	0x30
	.zero		1


	//   ....[93]....
        /*06d8*/ 	.word	0x00005970
        /*06dc*/ 	.word	0x00000040
        /*06e0*/ 	.word	0x000000c0
        /*06e4*/ 	.short	0x010a
        /*06e6*/ 	.byte	0xff
	.zero		1


	//   ....[94]....
        /*06e8*/ 	.word	0x00005a60
        /*06ec*/ 	.word	0x000000ff
        /*06f0*/ 	.word	0x00000050
        /*06f4*/ 	.short	0x010a
        /*06f6*/ 	.byte	0x30
	.zero		1


	//   ....[95]....
        /*06f8*/ 	.word	0x00005b50
        /*06fc*/ 	.word	0x00000040
        /*0700*/ 	.word	0x000000c0
        /*0704*/ 	.short	0x010a
        /*0706*/ 	.byte	0xff
	.zero		1


	//   ....[96]....
        /*0708*/ 	.word	0x00006620
        /*070c*/ 	.word	0x00000000
        /*0710*/ 	.word	0x00000000
        /*0714*/ 	.short	0x0101
        /*0716*/ 	.byte	0xff
	.zero		1


	//   ....[97]....
        /*0718*/ 	.word	0x00006630
        /*071c*/ 	.word	0x00000002
        /*0720*/ 	.word	0x00000050
        /*0724*/ 	.short	0x010a
        /*0726*/ 	.byte	0xff
	.zero		1


	//   ....[98]....
        /*0728*/ 	.word	0x00006710
        /*072c*/ 	.word	0x00000002
        /*0730*/ 	.word	0x00000050
        /*0734*/ 	.short	0x010a
        /*0736*/ 	.byte	0xff
	.zero		1


	//   ....[99]....
        /*0738*/ 	.word	0x00007270
        /*073c*/ 	.word	0x00000048
        /*0740*/ 	.word	0x00000000
        /*0744*/ 	.short	0x0101
        /*0746*/ 	.byte	0xff
	.zero		1


	//   ....[100]....
        /*0748*/ 	.word	0x00007290
        /*074c*/ 	.word	0x00000000
        /*0750*/ 	.word	0x00000050
        /*0754*/ 	.short	0x010a
        /*0756*/ 	.byte	0xff
	.zero		1


	//   ....[101]....
        /*0758*/ 	.word	0x00007360
        /*075c*/ 	.word	0x00000000
        /*0760*/ 	.word	0x00000050
        /*0764*/ 	.short	0x010a
        /*0766*/ 	.byte	0xff
	.zero		1


	//   ....[102]....
        /*0768*/ 	.word	0x00007ec0
        /*076c*/ 	.word	0x00000048
        /*0770*/ 	.word	0x00000000
        /*0774*/ 	.short	0x0101
        /*0776*/ 	.byte	0xff
	.zero		1


	//   ....[103]....
        /*0778*/ 	.word	0x00007ee0
        /*077c*/ 	.word	0x00000000
        /*0780*/ 	.word	0x00000050
        /*0784*/ 	.short	0x010a
        /*0786*/ 	.byte	0xff
	.zero		1


	//   ....[104]....
        /*0788*/ 	.word	0x00007fb0
        /*078c*/ 	.word	0x00000000
        /*0790*/ 	.word	0x00000050
        /*0794*/ 	.short	0x010a
        /*0796*/ 	.byte	0xff
	.zero		1


	//   ....[105]....
        /*0798*/ 	.word	0x000082f0
        /*079c*/ 	.word	0x000000ff
        /*07a0*/ 	.word	0x00000000
        /*07a4*/ 	.short	0x0101
        /*07a6*/ 	.byte	0x05
	.zero		1


	//   ....[106]....
        /*07a8*/ 	.word	0x00008b70
        /*07ac*/ 	.word	0x00000000
        /*07b0*/ 	.word	0x00000000
        /*07b4*/ 	.short	0x0101
        /*07b6*/ 	.byte	0xff
	.zero		1


	//   ....[107]....
        /*07b8*/ 	.word	0x00008de0
        /*07bc*/ 	.word	0x000000ff
        /*07c0*/ 	.word	0x00000000
        /*07c4*/ 	.short	0x0101
        /*07c6*/ 	.byte	0x04
	.zero		1


	//   ....[108]....
        /*07c8*/ 	.word	0x00008e00
        /*07cc*/ 	.word	0x00000002
        /*07d0*/ 	.word	0x00000110
        /*07d4*/ 	.short	0x010a
        /*07d6*/ 	.byte	0xff
	.zero		1


	//   ....[109]....
        /*07d8*/ 	.word	0x00008e60
        /*07dc*/ 	.word	0x00000002
        /*07e0*/ 	.word	0x00000028
        /*07e4*/ 	.short	0x010a
        /*07e6*/ 	.byte	0xff
	.zero		1


	//   ....[110]....
        /*07e8*/ 	.word	0x00008ec0
        /*07ec*/ 	.word	0x00000002
        /*07f0*/ 	.word	0x00000028
        /*07f4*/ 	.short	0x010a
        /*07f6*/ 	.byte	0xff
	.zero		1


	//   ....[111]....
        /*07f8*/ 	.word	0x00008f10
        /*07fc*/ 	.word	0x00000002
        /*0800*/ 	.word	0x000000a0
        /*0804*/ 	.short	0x010a
        /*0806*/ 	.byte	0xff
	.zero		1


	//   ....[112]....
        /*0808*/ 	.word	0x00008f70
        /*080c*/ 	.word	0x00000000
        /*0810*/ 	.word	0x00000000
        /*0814*/ 	.short	0x010a
        /*0816*/ 	.byte	0xff
	.zero		1


	//   ....[113]....
        /*0818*/ 	.word	0x00008fd0
        /*081c*/ 	.word	0x00000000
        /*0820*/ 	.word	0x00000000
        /*0824*/ 	.short	0x010a
        /*0826*/ 	.byte	0xff
	.zero		1


	//   ....[114]....
        /*0828*/ 	.word	0x00009030
        /*082c*/ 	.word	0x00000000
        /*0830*/ 	.word	0x00000000
        /*0834*/ 	.short	0x010a
        /*0836*/ 	.byte	0xff
	.zero		1


	//   ....[115]....
        /*0838*/ 	.word	0x00009090
        /*083c*/ 	.word	0x00000000
        /*0840*/ 	.word	0x00000000
        /*0844*/ 	.short	0x010a
        /*0846*/ 	.byte	0xff
	.zero		1


	//   ....[116]....
        /*0848*/ 	.word	0x000090e0
        /*084c*/ 	.word	0x00000000
        /*0850*/ 	.word	0x00000100
        /*0854*/ 	.short	0x010a
        /*0856*/ 	.byte	0xff
	.zero		1


	//   ....[117]....
        /*0858*/ 	.word	0x00009140
        /*085c*/ 	.word	0x00000000
        /*0860*/ 	.word	0x000000b0
        /*0864*/ 	.short	0x010a
        /*0866*/ 	.byte	0xff
	.zero		1


	//   ....[118]....
        /*0868*/ 	.word	0x00009190
        /*086c*/ 	.word	0x00000000
        /*0870*/ 	.word	0x000000a0
        /*0874*/ 	.short	0x010a
        /*0876*/ 	.byte	0xff
	.zero		1


	//   ....[119]....
        /*0878*/ 	.word	0x000091f0
        /*087c*/ 	.word	0x00000000
        /*0880*/ 	.word	0x000000b0
        /*0884*/ 	.short	0x010a
        /*0886*/ 	.byte	0xff
	.zero		1


	//   ....[120]....
        /*0888*/ 	.word	0x00009240
        /*088c*/ 	.word	0x00000000
        /*0890*/ 	.word	0x000000a0
        /*0894*/ 	.short	0x010a
        /*0896*/ 	.byte	0xff
	.zero		1


	//   ....[121]....
        /*0898*/ 	.word	0x000092a0
        /*089c*/ 	.word	0x00000002
        /*08a0*/ 	.word	0x000000e0
        /*08a4*/ 	.short	0x010a
        /*08a6*/ 	.byte	0xff
	.zero		1


	//   ....[122]....
        /*08a8*/ 	.word	0x00009300
        /*08ac*/ 	.word	0x00000000
        /*08b0*/ 	.word	0x00000000
        /*08b4*/ 	.short	0x010a
        /*08b6*/ 	.byte	0xff
	.zero		1


	//   ....[123]....
        /*08b8*/ 	.word	0x00009360
        /*08bc*/ 	.word	0x00000000
        /*08c0*/ 	.word	0x00000000
        /*08c4*/ 	.short	0x010a
        /*08c6*/ 	.byte	0xff
	.zero		1


	//   ....[124]....
        /*08c8*/ 	.word	0x000093c0
        /*08cc*/ 	.word	0x00000000
        /*08d0*/ 	.word	0x00000000
        /*08d4*/ 	.short	0x010a
        /*08d6*/ 	.byte	0xff
	.zero		1


	//   ....[125]....
        /*08d8*/ 	.word	0x00009420
        /*08dc*/ 	.word	0x00000000
        /*08e0*/ 	.word	0x00000000
        /*08e4*/ 	.short	0x010a
        /*08e6*/ 	.byte	0xff
	.zero		1


	//   ....[126]....
        /*08e8*/ 	.word	0x00009480
        /*08ec*/ 	.word	0x00000000
        /*08f0*/ 	.word	0x00000000
        /*08f4*/ 	.short	0x010a
        /*08f6*/ 	.byte	0xff
	.zero		1


	//   ....[127]....
        /*08f8*/ 	.word	0x000094d0
        /*08fc*/ 	.word	0x00000000
        /*0900*/ 	.word	0x000000a0
        /*0904*/ 	.short	0x010a
        /*0906*/ 	.byte	0xff
	.zero		1


	//   ....[128]....
        /*0908*/ 	.word	0x00009530
        /*090c*/ 	.word	0x00000000
        /*0910*/ 	.word	0x00000098
        /*0914*/ 	.short	0x010a
        /*0916*/ 	.byte	0xff
	.zero		1


	//   ....[129]....
        /*0918*/ 	.word	0x00009590
        /*091c*/ 	.word	0x00000000
        /*0920*/ 	.word	0x00000070
        /*0924*/ 	.short	0x010a
        /*0926*/ 	.byte	0xff
	.zero		1


	//   ....[130]....
        /*0928*/ 	.word	0x000095f0
        /*092c*/ 	.word	0x00000000
        /*0930*/ 	.word	0x00000078
        /*0934*/ 	.short	0x010a
        /*0936*/ 	.byte	0xff
	.zero		1


	//   ....[131]....
        /*0938*/ 	.word	0x00009650
        /*093c*/ 	.word	0x00000000
        /*0940*/ 	.word	0x00000080
        /*0944*/ 	.short	0x010a
        /*0946*/ 	.byte	0xff
	.zero		1


	//   ....[132]....
        /*0948*/ 	.word	0x000096b0
        /*094c*/ 	.word	0x00000000
        /*0950*/ 	.word	0x00000088
        /*0954*/ 	.short	0x010a
        /*0956*/ 	.byte	0xff
	.zero		1


	//   ....[133]....
        /*0958*/ 	.word	0x00009710
        /*095c*/ 	.word	0x00000000
        /*0960*/ 	.word	0x00000070
        /*0964*/ 	.short	0x010a
        /*0966*/ 	.byte	0xff
	.zero		1


	//   ....[134]....
        /*0968*/ 	.word	0x00009770
        /*096c*/ 	.word	0x00000000
        /*0970*/ 	.word	0x00000078
        /*0974*/ 	.short	0x010a
        /*0976*/ 	.byte	0xff
	.zero		1


	//   ....[135]....
        /*0978*/ 	.word	0x000097d0
        /*097c*/ 	.word	0x00000000
        /*0980*/ 	.word	0x00000080
        /*0984*/ 	.short	0x010a
        /*0986*/ 	.byte	0xff
	.zero		1


	//   ....[136]....
        /*0988*/ 	.word	0x00009820
        /*098c*/ 	.word	0x00000000
        /*0990*/ 	.word	0x000000a0
        /*0994*/ 	.short	0x010a
        /*0996*/ 	.byte	0xff
	.zero		1


	//   ....[137]....
        /*0998*/ 	.word	0x00009880
        /*099c*/ 	.word	0x00000002
        /*09a0*/ 	.word	0x00000050
        /*09a4*/ 	.short	0x010a
        /*09a6*/ 	.byte	0xff
	.zero		1


	//   ....[138]....
        /*09a8*/ 	.word	0x000098d0
        /*09ac*/ 	.word	0x00000040
        /*09b0*/ 	.word	0x000000c0
        /*09b4*/ 	.short	0x010a
        /*09b6*/ 	.byte	0xff
	.zero		1


	//   ....[139]....
        /*09b8*/ 	.word	0x00009920
        /*09bc*/ 	.word	0x00000002
        /*09c0*/ 	.word	0x00000050
        /*09c4*/ 	.short	0x010a
        /*09c6*/ 	.byte	0xff
	.zero		1


	//   ....[140]....
        /*09c8*/ 	.word	0x00009970
        /*09cc*/ 	.word	0x00000000
        /*09d0*/ 	.word	0x00000050
        /*09d4*/ 	.short	0x010a
        /*09d6*/ 	.byte	0xff
	.zero		1


	//   ....[141]....
        /*09d8*/ 	.word	0x000099c0
        /*09dc*/ 	.word	0x00000000
        /*09e0*/ 	.word	0x00000050
        /*09e4*/ 	.short	0x010a
        /*09e6*/ 	.byte	0xff
	.zero		1


	//----- nvinfo : EIATTR_NUM_MBARRIERS
	.align		4
.L_47:
        /*09e8*/ 	.byte	0x03, 0x38
        /*09ea*/ 	.short	0x0024


	//----- nvinfo : EIATTR_EXIT_INSTR_OFFSETS
	.align		4
        /*09ec*/ 	.byte	0x04, 0x1c
        /*09ee*/ 	.short	(.L_49 - .L_48)


	//   ....[0]....
.L_48:
        /*09f0*/ 	.word	0x00002650


	//   ....[1]....
        /*09f4*/ 	.word	0x00002b40


	//   ....[2]....
        /*09f8*/ 	.word	0x00002ba0


	//   ....[3]....
        /*09fc*/ 	.word	0x00003aa0


	//   ....[4]....
        /*0a00*/ 	.word	0x00004ad0


	//   ....[5]....
        /*0a04*/ 	.word	0x00004b10


	//   ....[6]....
        /*0a08*/ 	.word	0x00008cd0


	//   ....[7]....
        /*0a0c*/ 	.word	0x00008d50


	//   ....[8]....
        /*0a10*/ 	.word	0x00008d80


	//   ....[9]....
        /*0a14*/ 	.word	0x00008df0


	//----- nvinfo : EIATTR_MAX_THREADS
	.align		4
.L_49:
        /*0a18*/ 	.byte	0x04, 0x05
        /*0a1a*/ 	.short	(.L_51 - .L_50)
.L_50:
        /*0a1c*/ 	.word	0x00000100
        /*0a20*/ 	.word	0x00000001
        /*0a24*/ 	.word	0x00000001


	//----- nvinfo : EIATTR_CRS_STACK_SIZE
	.align		4
.L_51:
        /*0a28*/ 	.byte	0x04, 0x1e
        /*0a2a*/ 	.short	(.L_53 - .L_52)
.L_52:
        /*0a2c*/ 	.word	0x00000000


	//----- nvinfo : EIATTR_CBANK_PARAM_SIZE
	.align		4
.L_53:
        /*0a30*/ 	.byte	0x03, 0x19
        /*0a32*/ 	.short	0x0800


	//----- nvinfo : EIATTR_PARAM_CBANK
	.align		4
        /*0a34*/ 	.byte	0x04, 0x0a
        /*0a36*/ 	.short	(.L_55 - .L_54)
	.align		4
.L_54:
        /*0a38*/ 	.word	index@(.nv.constant0._ZN7cutlass13device_kernelINS_4gemm6kernel13GemmUniversalIN4cute5tupleIJiiiiEEENS1_10collective13CollectiveMmaINS1_35MainloopSm100TmaUmmaWarpSpecializedILi5ELi2ELi4ENS5_IJNS4_1CILi1EEESB_SB_EEEEENS5_IJNSA_ILi128EEESE_NSA_ILi64EEEEEENS_6half_tENS5_IJlSB_lEEESH_NS5_IJSB_llEEENS4_8TiledMMAINS4_8MMA_AtomIJNS4_20SM100_MMA_F16BF16_SSISH_SH_fLi128ELi128ELNS4_4UMMA5MajorE0ELSO_1ELNSN_7ScaleInE0ELSP_0EEEEEENS4_6LayoutISC_NS5_IJNSA_ILi0EEEST_ST_EEEEENS5_IJNS4_10UnderscoreESW_SW_EEEEENS4_13SM90_TMA_LOADENS4_14ComposedLayoutINS4_7SwizzleILi3ELi4ELi3EEENS4_18smem_ptr_flag_bitsILi16EEENSS_INS5_IJNSA_ILi8EEESF_EEENS5_IJSF_SB_EEEEEEEvNS4_8identityESZ_NS10_IS12_S14_NSS_INS5_IJSF_S15_EEENS5_IJSB_SF_EEEEEEEvS1A_EENS_8epilogue10collective18CollectiveEpilogueINS1G_23Sm100TmaWarpSpecializedILi4ELi2ELi32ELb1ELb0EEEJSG_NS5_IJNSS_ISE_SB_EENSS_INSA_ILi32EEESB_EEEEESH_SI_SH_SI_NS1G_6fusion15FusionCallbacksIS1K_NS1P_17LinearCombinationISH_fSH_fLNS_15FloatRoundStyleE2EEESG_S1O_JEEENS4_5SM1004TMEM4LOAD26SM100_TMEM_LOAD_32dp32b32xESZ_NS10_INS11_ILi2ELi4ELi3EEES14_NSS_INS5_IJS15_S1M_EEENS5_IJS1M_SB_EEEEEEENS4_39AutoVectorizingCopyWithAssumedAlignmentILi128EEENS4_14SM90_TMA_STOREES23_S25_S25_EEEvvEEEEvNT_6ParamsE)
        /*0a3c*/ 	.short	0x0380
        /*0a3e*/ 	.short	0x0800


	//----- nvinfo : EIATTR_SW_WAR
	.align		4
.L_55:
        /*0a40*/ 	.byte	0x04, 0x36
        /*0a42*/ 	.short	(.L_57 - .L_56)
.L_56:
        /*0a44*/ 	.word	0x00000008
.L_57:


//--------------------- .nv.callgraph             --------------------------
	.section	.nv.callgraph,"",@"SHT_CUDA_CALLGRAPH"
	.align	4
	.sectionentsize	8
	.align		4
        /*0000*/ 	.word	0x00000000
	.align		4
        /*0004*/ 	.word	0xffffffff
	.align		4
        /*0008*/ 	.word	index@(_ZN7cutlass13device_kernelINS_4gemm6kernel13GemmUniversalIN4cute5tupleIJiiiiEEENS1_10collective13CollectiveMmaINS1_35MainloopSm100TmaUmmaWarpSpecializedILi5ELi2ELi4ENS5_IJNS4_1CILi1EEESB_SB_EEEEENS5_IJNSA_ILi128EEESE_NSA_ILi64EEEEEENS_6half_tENS5_IJlSB_lEEESH_NS5_IJSB_llEEENS4_8TiledMMAINS4_8MMA_AtomIJNS4_20SM100_MMA_F16BF16_SSISH_SH_fLi128ELi128ELNS4_4UMMA5MajorE0ELSO_1ELNSN_7ScaleInE0ELSP_0EEEEEENS4_6LayoutISC_NS5_IJNSA_ILi0EEEST_ST_EEEEENS5_IJNS4_10UnderscoreESW_SW_EEEEENS4_13SM90_TMA_LOADENS4_14ComposedLayoutINS4_7SwizzleILi3ELi4ELi3EEENS4_18smem_ptr_flag_bitsILi16EEENSS_INS5_IJNSA_ILi8EEESF_EEENS5_IJSF_SB_EEEEEEEvNS4_8identityESZ_NS10_IS12_S14_NSS_INS5_IJSF_S15_EEENS5_IJSB_SF_EEEEEEEvS1A_EENS_8epilogue10collective18CollectiveEpilogueINS1G_23Sm100TmaWarpSpecializedILi4ELi2ELi32ELb1ELb0EEEJSG_NS5_IJNSS_ISE_SB_EENSS_INSA_ILi32EEESB_EEEEESH_SI_SH_SI_NS1G_6fusion15FusionCallbacksIS1K_NS1P_17LinearCombinationISH_fSH_fLNS_15FloatRoundStyleE2EEESG_S1O_JEEENS4_5SM1004TMEM4LOAD26SM100_TMEM_LOAD_32dp32b32xESZ_NS10_INS11_ILi2ELi4ELi3EEES14_NSS_INS5_IJS15_S1M_EEENS5_IJS1M_SB_EEEEEEENS4_39AutoVectorizingCopyWithAssumedAlignmentILi128EEENS4_14SM90_TMA_STOREES23_S25_S25_EEEvvEEEEvNT_6ParamsE)
	.align		4
        /*000c*/ 	.word	index@(__assertfail)
	.align		4
        /*0010*/ 	.word	0x00000000
	.align		4
        /*0014*/ 	.word	0xfffffffe
	.align		4
        /*0018*/ 	.word	0x00000000
	.align		4
        /*001c*/ 	.word	0xfffffffd
	.align		4
        /*0020*/ 	.word	0x00000000
	.align		4
        /*0024*/ 	.word	0xfffffffc


//--------------------- .nv.constant4             --------------------------
	.section	.nv.constant4,"a",@progbits
	.align	8
	.align		8
.nv.constant4:
        /*0000*/ 	.dword	__assertfail
	.align		8
        /*0008*/ 	.dword	__unnamed_1
	.align		8
        /*0010*/ 	.dword	__unnamed_2
	.align		8
        /*0018*/ 	.dword	_ZN40_INTERNAL_f4e30729_4_k_cu_bf8d56c8_254974cuda3std3__45__cpo5beginE
	.align		8
        /*0020*/ 	.dword	_ZN40_INTERNAL_f4e30729_4_k_cu_bf8d56c8_254974cuda3std3__45__cpo3endE
	.align		8
        /*0028*/ 	.dword	_ZN40_INTERNAL_f4e30729_4_k_cu_bf8d56c8_254974cuda3std3__45__cpo6cbeginE
	.align		8
        /*0030*/ 	.dword	_ZN40_INTERNAL_f4e30729_4_k_cu_bf8d56c8_254974cuda3std3__45__cpo4cendE
	.align		8
        /*0038*/ 	.dword	_ZN40_INTERNAL_f4e30729_4_k_cu_bf8d56c8_254974cuda3std3__442_GLOBAL__N__f4e30729_4_k_cu_bf8d56c8_254976ignoreE
	.align		8
        /*0040*/ 	.dword	_ZN40_INTERNAL_f4e30729_4_k_cu_bf8d56c8_254974cuda3std3__419piecewise_constructE
	.align		8
        /*0048*/ 	.dword	_ZN40_INTERNAL_f4e30729_4_k_cu_bf8d56c8_254974cuda3std3__48in_placeE
	.align		8
        /*0050*/ 	.dword	_ZN40_INTERNAL_f4e30729_4_k_cu_bf8d56c8_254974cuda3std6ranges3__45__cpo4swapE
	.align		8
        /*0058*/ 	.dword	_ZN40_INTERNAL_f4e30729_4_k_cu_bf8d56c8_254974cuda3std6ranges3__45__cpo9iter_moveE
	.align		8
        /*0060*/ 	.dword	_ZN40_INTERNAL_f4e30729_4_k_cu_bf8d56c8_254974cute7productE
	.align		8
        /*0068*/ 	.dword	_ZN40_INTERNAL_f4e30729_4_k_cu_bf8d56c8_254974cute1_E
	.align		8
        /*0070*/ 	.dword	$str$25
	.align		8
        /*0078*/ 	.dword	$str$26
	.align		8
        /*0080*/ 	.dword	$str$27
	.align		8
        /*0088*/ 	.dword	$str$28


//--------------------- .text._ZN7cutlass13device_kernelINS_4gemm6kernel13GemmUniversalIN4cute5tupleIJiiiiEEENS1_10collective13CollectiveMmaINS1_35MainloopSm100TmaUmmaWarpSpecializedILi5ELi2ELi4ENS5_IJNS4_1CILi1EEESB_SB_EEEEENS5_IJNSA_ILi128EEESE_NSA_ILi64EEEEEENS_6half_tENS5_IJlSB_lEEESH_NS5_IJSB_llEEENS4_8TiledMMAINS4_8MMA_AtomIJNS4_20SM100_MMA_F16BF16_SSISH_SH_fLi128ELi128ELNS4_4UMMA5MajorE0ELSO_1ELNSN_7ScaleInE0ELSP_0EEEEEENS4_6LayoutISC_NS5_IJNSA_ILi0EEEST_ST_EEEEENS5_IJNS4_10UnderscoreESW_SW_EEEEENS4_13SM90_TMA_LOADENS4_14ComposedLayoutINS4_7SwizzleILi3ELi4ELi3EEENS4_18smem_ptr_flag_bitsILi16EEENSS_INS5_IJNSA_ILi8EEESF_EEENS5_IJSF_SB_EEEEEEEvNS4_8identityESZ_NS10_IS12_S14_NSS_INS5_IJSF_S15_EEENS5_IJSB_SF_EEEEEEEvS1A_EENS_8epilogue10collective18CollectiveEpilogueINS1G_23Sm100TmaWarpSpecializedILi4ELi2ELi32ELb1ELb0EEEJSG_NS5_IJNSS_ISE_SB_EENSS_INSA_ILi32EEESB_EEEEESH_SI_SH_SI_NS1G_6fusion15FusionCallbacksIS1K_NS1P_17LinearCombinationISH_fSH_fLNS_15FloatRoundStyleE2EEESG_S1O_JEEENS4_5SM1004TMEM4LOAD26SM100_TMEM_LOAD_32dp32b32xESZ_NS10_INS11_ILi2ELi4ELi3EEES14_NSS_INS5_IJS15_S1M_EEENS5_IJS1M_SB_EEEEEEENS4_39AutoVectorizingCopyWithAssumedAlignmentILi128EEENS4_14SM90_TMA_STOREES23_S25_S25_EEEvvEEEEvNT_6ParamsE --------------------------
	.section	.text._ZN7cutlass13device_kernelINS_4gemm6kernel13GemmUniversalIN4cute5tupleIJiiiiEEENS1_10collective13CollectiveMmaINS1_35MainloopSm100TmaUmmaWarpSpecializedILi5ELi2ELi4ENS5_IJNS4_1CILi1EEESB_SB_EEEEENS5_IJNSA_ILi128EEESE_NSA_ILi64EEEEEENS_6half_tENS5_IJlSB_lEEESH_NS5_IJSB_llEEENS4_8TiledMMAINS4_8MMA_AtomIJNS4_20SM100_MMA_F16BF16_SSISH_SH_fLi128ELi128ELNS4_4UMMA5MajorE0ELSO_1ELNSN_7ScaleInE0ELSP_0EEEEEENS4_6LayoutISC_NS5_IJNSA_ILi0EEEST_ST_EEEEENS5_IJNS4_10UnderscoreESW_SW_EEEEENS4_13SM90_TMA_LOADENS4_14ComposedLayoutINS4_7SwizzleILi3ELi4ELi3EEENS4_18smem_ptr_flag_bitsILi16EEENSS_INS5_IJNSA_ILi8EEESF_EEENS5_IJSF_SB_EEEEEEEvNS4_8identityESZ_NS10_IS12_S14_NSS_INS5_IJSF_S15_EEENS5_IJSB_SF_EEEEEEEvS1A_EENS_8epilogue10collective18CollectiveEpilogueINS1G_23Sm100TmaWarpSpecializedILi4ELi2ELi32ELb1ELb0EEEJSG_NS5_IJNSS_ISE_SB_EENSS_INSA_ILi32EEESB_EEEEESH_SI_SH_SI_NS1G_6fusion15FusionCallbacksIS1K_NS1P_17LinearCombinationISH_fSH_fLNS_15FloatRoundStyleE2EEESG_S1O_JEEENS4_5SM1004TMEM4LOAD26SM100_TMEM_LOAD_32dp32b32xESZ_NS10_INS11_ILi2ELi4ELi3EEES14_NSS_INS5_IJS15_S1M_EEENS5_IJS1M_SB_EEEEEEENS4_39AutoVectorizingCopyWithAssumedAlignmentILi128EEENS4_14SM90_TMA_STOREES23_S25_S25_EEEvvEEEEvNT_6ParamsE,"ax",@progbits
	.align	128
.text._ZN7cutlass13device_kernelINS_4gemm6kernel13GemmUniversalIN4cute5tupleIJiiiiEEENS1_10collective13CollectiveMmaINS1_35MainloopSm100TmaUmmaWarpSpecializedILi5ELi2ELi4ENS5_IJNS4_1CILi1EEESB_SB_EEEEENS5_IJNSA_ILi128EEESE_NSA_ILi64EEEEEENS_6half_tENS5_IJlSB_lEEESH_NS5_IJSB_llEEENS4_8TiledMMAINS4_8MMA_AtomIJNS4_20SM100_MMA_F16BF16_SSISH_SH_fLi128ELi128ELNS4_4UMMA5MajorE0ELSO_1ELNSN_7ScaleInE0ELSP_0EEEEEENS4_6LayoutISC_NS5_IJNSA_ILi0EEEST_ST_EEEEENS5_IJNS4_10UnderscoreESW_SW_EEEEENS4_13SM90_TMA_LOADENS4_14ComposedLayoutINS4_7SwizzleILi3ELi4ELi3EEENS4_18smem_ptr_flag_bitsILi16EEENSS_INS5_IJNSA_ILi8EEESF_EEENS5_IJSF_SB_EEEEEEEvNS4_8identityESZ_NS10_IS12_S14_NSS_INS5_IJSF_S15_EEENS5_IJSB_SF_EEEEEEEvS1A_EENS_8epilogue10collective18CollectiveEpilogueINS1G_23Sm100TmaWarpSpecializedILi4ELi2ELi32ELb1ELb0EEEJSG_NS5_IJNSS_ISE_SB_EENSS_INSA_ILi32EEESB_EEEEESH_SI_SH_SI_NS1G_6fusion15FusionCallbacksIS1K_NS1P_17LinearCombinationISH_fSH_fLNS_15FloatRoundStyleE2EEESG_S1O_JEEENS4_5SM1004TMEM4LOAD26SM100_TMEM_LOAD_32dp32b32xESZ_NS10_INS11_ILi2ELi4ELi3EEES14_NSS_INS5_IJS15_S1M_EEENS5_IJS1M_SB_EEEEEEENS4_39AutoVectorizingCopyWithAssumedAlignmentILi128EEENS4_14SM90_TMA_STOREES23_S25_S25_EEEvvEEEEvNT_6ParamsE:
        .type           _ZN7cutlass13device_kernelINS_4gemm6kernel13GemmUniversalIN4cute5tupleIJiiiiEEENS1_10collective13CollectiveMmaINS1_35MainloopSm100TmaUmmaWarpSpecializedILi5ELi2ELi4ENS5_IJNS4_1CILi1EEESB_SB_EEEEENS5_IJNSA_ILi128EEESE_NSA_ILi64EEEEEENS_6half_tENS5_IJlSB_lEEESH_NS5_IJSB_llEEENS4_8TiledMMAINS4_8MMA_AtomIJNS4_20SM100_MMA_F16BF16_SSISH_SH_fLi128ELi128ELNS4_4UMMA5MajorE0ELSO_1ELNSN_7ScaleInE0ELSP_0EEEEEENS4_6LayoutISC_NS5_IJNSA_ILi0EEEST_ST_EEEEENS5_IJNS4_10UnderscoreESW_SW_EEEEENS4_13SM90_TMA_LOADENS4_14ComposedLayoutINS4_7SwizzleILi3ELi4ELi3EEENS4_18smem_ptr_flag_bitsILi16EEENSS_INS5_IJNSA_ILi8EEESF_EEENS5_IJSF_SB_EEEEEEEvNS4_8identityESZ_NS10_IS12_S14_NSS_INS5_IJSF_S15_EEENS5_IJSB_SF_EEEEEEEvS1A_EENS_8epilogue10collective18CollectiveEpilogueINS1G_23Sm100TmaWarpSpecializedILi4ELi2ELi32ELb1ELb0EEEJSG_NS5_IJNSS_ISE_SB_EENSS_INSA_ILi32EEESB_EEEEESH_SI_SH_SI_NS1G_6fusion15FusionCallbacksIS1K_NS1P_17LinearCombinationISH_fSH_fLNS_15FloatRoundStyleE2EEESG_S1O_JEEENS4_5SM1004TMEM4LOAD26SM100_TMEM_LOAD_32dp32b32xESZ_NS10_INS11_ILi2ELi4ELi3EEES14_NSS_INS5_IJS15_S1M_EEENS5_IJS1M_SB_EEEEEEENS4_39AutoVectorizingCopyWithAssumedAlignmentILi128EEENS4_14SM90_TMA_STOREES23_S25_S25_EEEvvEEEEvNT_6ParamsE,@function
        .size           _ZN7cutlass13device_kernelINS_4gemm6kernel13GemmUniversalIN4cute5tupleIJiiiiEEENS1_10collective13CollectiveMmaINS1_35MainloopSm100TmaUmmaWarpSpecializedILi5ELi2ELi4ENS5_IJNS4_1CILi1EEESB_SB_EEEEENS5_IJNSA_ILi128EEESE_NSA_ILi64EEEEEENS_6half_tENS5_IJlSB_lEEESH_NS5_IJSB_llEEENS4_8TiledMMAINS4_8MMA_AtomIJNS4_20SM100_MMA_F16BF16_SSISH_SH_fLi128ELi128ELNS4_4UMMA5MajorE0ELSO_1ELNSN_7ScaleInE0ELSP_0EEEEEENS4_6LayoutISC_NS5_IJNSA_ILi0EEEST_ST_EEEEENS5_IJNS4_10UnderscoreESW_SW_EEEEENS4_13SM90_TMA_LOADENS4_14ComposedLayoutINS4_7SwizzleILi3ELi4ELi3EEENS4_18smem_ptr_flag_bitsILi16EEENSS_INS5_IJNSA_ILi8EEESF_EEENS5_IJSF_SB_EEEEEEEvNS4_8identityESZ_NS10_IS12_S14_NSS_INS5_IJSF_S15_EEENS5_IJSB_SF_EEEEEEEvS1A_EENS_8epilogue10collective18CollectiveEpilogueINS1G_23Sm100TmaWarpSpecializedILi4ELi2ELi32ELb1ELb0EEEJSG_NS5_IJNSS_ISE_SB_EENSS_INSA_ILi32EEESB_EEEEESH_SI_SH_SI_NS1G_6fusion15FusionCallbacksIS1K_NS1P_17LinearCombinationISH_fSH_fLNS_15FloatRoundStyleE2EEESG_S1O_JEEENS4_5SM1004TMEM4LOAD26SM100_TMEM_LOAD_32dp32b32xESZ_NS10_INS11_ILi2ELi4ELi3EEES14_NSS_INS5_IJS15_S1M_EEENS5_IJS1M_SB_EEEEEEENS4_39AutoVectorizingCopyWithAssumedAlignmentILi128EEENS4_14SM90_TMA_STOREES23_S25_S25_EEEvvEEEEvNT_6ParamsE,(.L_x_179 - _ZN7cutlass13device_kernelINS_4gemm6kernel13GemmUniversalIN4cute5tupleIJiiiiEEENS1_10collective13CollectiveMmaINS1_35MainloopSm100TmaUmmaWarpSpecializedILi5ELi2ELi4ENS5_IJNS4_1CILi1EEESB_SB_EEEEENS5_IJNSA_ILi128EEESE_NSA_ILi64EEEEEENS_6half_tENS5_IJlSB_lEEESH_NS5_IJSB_llEEENS4_8TiledMMAINS4_8MMA_AtomIJNS4_20SM100_MMA_F16BF16_SSISH_SH_fLi128ELi128ELNS4_4UMMA5MajorE0ELSO_1ELNSN_7ScaleInE0ELSP_0EEEEEENS4_6LayoutISC_NS5_IJNSA_ILi0EEEST_ST_EEEEENS5_IJNS4_10UnderscoreESW_SW_EEEEENS4_13SM90_TMA_LOADENS4_14ComposedLayoutINS4_7SwizzleILi3ELi4ELi3EEENS4_18smem_ptr_flag_bitsILi16EEENSS_INS5_IJNSA_ILi8EEESF_EEENS5_IJSF_SB_EEEEEEEvNS4_8identityESZ_NS10_IS12_S14_NSS_INS5_IJSF_S15_EEENS5_IJSB_SF_EEEEEEEvS1A_EENS_8epilogue10collective18CollectiveEpilogueINS1G_23Sm100TmaWarpSpecializedILi4ELi2ELi32ELb1ELb0EEEJSG_NS5_IJNSS_ISE_SB_EENSS_INSA_ILi32EEESB_EEEEESH_SI_SH_SI_NS1G_6fusion15FusionCallbacksIS1K_NS1P_17LinearCombinationISH_fSH_fLNS_15FloatRoundStyleE2EEESG_S1O_JEEENS4_5SM1004TMEM4LOAD26SM100_TMEM_LOAD_32dp32b32xESZ_NS10_INS11_ILi2ELi4ELi3EEES14_NSS_INS5_IJS15_S1M_EEENS5_IJS1M_SB_EEEEEEENS4_39AutoVectorizingCopyWithAssumedAlignmentILi128EEENS4_14SM90_TMA_STOREES23_S25_S25_EEEvvEEEEvNT_6ParamsE)
        .other          _ZN7cutlass13device_kernelINS_4gemm6kernel13GemmUniversalIN4cute5tupleIJiiiiEEENS1_10collective13CollectiveMmaINS1_35MainloopSm100TmaUmmaWarpSpecializedILi5ELi2ELi4ENS5_IJNS4_1CILi1EEESB_SB_EEEEENS5_IJNSA_ILi128EEESE_NSA_ILi64EEEEEENS_6half_tENS5_IJlSB_lEEESH_NS5_IJSB_llEEENS4_8TiledMMAINS4_8MMA_AtomIJNS4_20SM100_MMA_F16BF16_SSISH_SH_fLi128ELi128ELNS4_4UMMA5MajorE0ELSO_1ELNSN_7ScaleInE0ELSP_0EEEEEENS4_6LayoutISC_NS5_IJNSA_ILi0EEEST_ST_EEEEENS5_IJNS4_10UnderscoreESW_SW_EEEEENS4_13SM90_TMA_LOADENS4_14ComposedLayoutINS4_7SwizzleILi3ELi4ELi3EEENS4_18smem_ptr_flag_bitsILi16EEENSS_INS5_IJNSA_ILi8EEESF_EEENS5_IJSF_SB_EEEEEEEvNS4_8identityESZ_NS10_IS12_S14_NSS_INS5_IJSF_S15_EEENS5_IJSB_SF_EEEEEEEvS1A_EENS_8epilogue10collective18CollectiveEpilogueINS1G_23Sm100TmaWarpSpecializedILi4ELi2ELi32ELb1ELb0EEEJSG_NS5_IJNSS_ISE_SB_EENSS_INSA_ILi32EEESB_EEEEESH_SI_SH_SI_NS1G_6fusion15FusionCallbacksIS1K_NS1P_17LinearCombinationISH_fSH_fLNS_15FloatRoundStyleE2EEESG_S1O_JEEENS4_5SM1004TMEM4LOAD26SM100_TMEM_LOAD_32dp32b32xESZ_NS10_INS11_ILi2ELi4ELi3EEES14_NSS_INS5_IJS15_S1M_EEENS5_IJS1M_SB_EEEEEEENS4_39AutoVectorizingCopyWithAssumedAlignmentILi128EEENS4_14SM90_TMA_STOREES23_S25_S25_EEEvvEEEEvNT_6ParamsE,@"STO_CUDA_ENTRY STV_DEFAULT"
_ZN7cutlass13device_kernelINS_4gemm6kernel13GemmUniversalIN4cute5tupleIJiiiiEEENS1_10collective13CollectiveMmaINS1_35MainloopSm100TmaUmmaWarpSpecializedILi5ELi2ELi4ENS5_IJNS4_1CILi1EEESB_SB_EEEEENS5_IJNSA_ILi128EEESE_NSA_ILi64EEEEEENS_6half_tENS5_IJlSB_lEEESH_NS5_IJSB_llEEENS4_8TiledMMAINS4_8MMA_AtomIJNS4_20SM100_MMA_F16BF16_SSISH_SH_fLi128ELi128ELNS4_4UMMA5MajorE0ELSO_1ELNSN_7ScaleInE0ELSP_0EEEEEENS4_6LayoutISC_NS5_IJNSA_ILi0EEEST_ST_EEEEENS5_IJNS4_10UnderscoreESW_SW_EEEEENS4_13SM90_TMA_LOADENS4_14ComposedLayoutINS4_7SwizzleILi3ELi4ELi3EEENS4_18smem_ptr_flag_bitsILi16EEENSS_INS5_IJNSA_ILi8EEESF_EEENS5_IJSF_SB_EEEEEEEvNS4_8identityESZ_NS10_IS12_S14_NSS_INS5_IJSF_S15_EEENS5_IJSB_SF_EEEEEEEvS1A_EENS_8epilogue10collective18CollectiveEpilogueINS1G_23Sm100TmaWarpSpecializedILi4ELi2ELi32ELb1ELb0EEEJSG_NS5_IJNSS_ISE_SB_EENSS_INSA_ILi32EEESB_EEEEESH_SI_SH_SI_NS1G_6fusion15FusionCallbacksIS1K_NS1P_17LinearCombinationISH_fSH_fLNS_15FloatRoundStyleE2EEESG_S1O_JEEENS4_5SM1004TMEM4LOAD26SM100_TMEM_LOAD_32dp32b32xESZ_NS10_INS11_ILi2ELi4ELi3EEES14_NSS_INS5_IJS15_S1M_EEENS5_IJS1M_SB_EEEEEEENS4_39AutoVectorizingCopyWithAssumedAlignmentILi128EEENS4_14SM90_TMA_STOREES23_S25_S25_EEEvvEEEEvNT_6ParamsE:
[----:B------:R-:W1:Y:S01]  /*0000*/  LDC R1, c[0x0][0x37c] ;  /* 0x0000df00ff017b82 */ /* 0x000e620000000800 */
[----:B------:R-:W2:Y:S01]  /*0010*/  S2R R101, SR_TID.X ;  /* 0x0000000000657919 */ /* 0x000ea20000002100 */
[----:B------:R-:W3:Y:S01]  /*0020*/  LDCU.64 UR4, c[0x0][0x890] ;  /* 0x00011200ff0477ac */ /* 0x000ee20008000a00 */
[----:B------:R-:W-:Y:S02]  /*0030*/  PRMT R88, RZ, 0x7610, R88 ;  /* 0x00007610ff587816 */ /* 0x000fe40000000058 */
[----:B------:R-:W-:Y:S01]  /*0040*/  ELECT P5, URZ, PT ;  /* 0x0000000000ff782f */ /* 0x000fe200038a0000 */
[----:B------:R-:W4:Y:S01]  /*0050*/  LDCU.64 UR46, c[0x0][0x358] ;  /* 0x00006b00ff2e77ac */ /* 0x000f220008000a00 */
[----:B---3--:R-:W-:-:S04]  /*0060*/  UISETP.NE.U32.AND UP0, UPT, UR4, URZ, UPT ;  /* 0x000000ff0400728c */ /* 0x008fc8000bf05070 */
[----:B------:R-:W-:Y:S01]  /*0070*/  UISETP.NE.AND.EX UP0, UPT, UR5, URZ, UPT, UP0 ;  /* 0x000000ff0500728c */ /* 0x000fe2000bf05300 */
[----:B--2---:R-:W-:-:S05]  /*0080*/  SHF.R.U32.HI R92, RZ, 0x5, R101 ;  /* 0x00000005ff5c7819 */ /* 0x004fca0000011665 */
[----:B------:R-:W2:Y:S02]  /*0090*/  SHFL.IDX PT, R0, R92, RZ, 0x1f ;  /* 0x00001fff5c007589 */ /* 0x000ea400000e0000 */
[----:B--2---:R-:W-:Y:S01]  /*00a0*/  R2UR UR8, R0 ;  /* 0x00000000000872ca */ /* 0x004fe200000e0000 */
[----:B-1--4-:R-:W-:-:S14]  /*00b0*/  BRA.U UP0, `(.L_x_0) ;  /* 0x00000001002c7547 */ /* 0x012fdc000b800000 */
[----:B------:R-:W1:Y:S02]  /*00c0*/  LDCU.64 UR6, c[0x0][0x888] ;  /* 0x00011100ff0677ac */ /* 0x000e640008000a00 */
[----:B-1----:R-:W-:-:S04]  /*00d0*/  UISETP.NE.U32.AND UP0, UPT, UR6, URZ, UPT ;  /* 0x000000ff0600728c */ /* 0x002fc8000bf05070 */
[----:B------:R-:W-:-:S09]  /*00e0*/  UISETP.NE.AND.EX UP0, UPT, UR7, URZ, UPT, UP0 ;  /* 0x000000ff0700728c */ /* 0x000fd2000bf05300 */
[----:B------:R-:W-:Y:S05]  /*00f0*/  BRA.U !UP0, `(.L_x_1) ;  /* 0x0000000108107547 */ /* 0x000fea000b800000 */
[----:B------:R-:W1:Y:S02]  /*0100*/  LDC.64 R2, c[0x0][0x888] ;  /* 0x00022200ff027b82 */ /* 0x000e640000000a00 */
[----:B-1----:R1:W5:Y:S01]  /*0110*/  LDG.E R49, desc[UR46][R2.64] ;  /* 0x0000002e02317981 */ /* 0x002362000c1e1900 */
[----:B------:R-:W-:Y:S01]  /*0120*/  HFMA2 R88, -RZ, RZ, 0, 5.9604644775390625e-08 ;  /* 0x00000001ff587431 */ /* 0x000fe200000001ff */
[----:B------:R-:W-:Y:S05]  /*0130*/  BRA `(.L_x_0) ;  /* 0x00000000000c7947 */ /* 0x000fea0003800000 */
.L_x_1:
[----:B------:R-:W1:Y:S01]  /*0140*/  LDCU UR6, c[0x0][0x880] ;  /* 0x00011000ff0677ac */ /* 0x000e620008000800 */
[----:B------:R-:W-:Y:S01]  /*0150*/  HFMA2 R88, -RZ, RZ, 0, 5.9604644775390625e-08 ;  /* 0x00000001ff587431 */ /* 0x000fe200000001ff */
[----:B-1----:R-:W-:-:S07]  /*0160*/  MOV R49, UR6 ;  /* 0x0000000600317c02 */ /* 0x002fce0008000f00 */
.L_x_0:
[----:B------:R-:W2:Y:S02]  /*0170*/  LDCU.64 UR6, c[0x0][0x8b0] ;  /* 0x00011600ff0677ac */ /* 0x000ea40008000a00 */
[----:B--2---:R-:W-:-:S04]  /*0180*/  UISETP.NE.U32.AND UP0, UPT, UR6, URZ, UPT ;  /* 0x000000ff0600728c */ /* 0x004fc8000bf05070 */
[----:B------:R-:W-:-:S09]  /*0190*/  UISETP.NE.AND.EX UP0, UPT, UR7, URZ, UPT, UP0 ;  /* 0x000000ff0700728c */ /* 0x000fd2000bf05300 */
[----:B------:R-:W-:Y:S05]  /*01a0*/  BRA.U UP0, `(.L_x_2) ;  /* 0x0000000100247547 */ /* 0x000fea000b800000 */
[----:B------:R-:W2:Y:S02]  /*01b0*/  LDCU.64 UR6, c[0x0][0x8a8] ;  /* 0x00011500ff0677ac */ /* 0x000ea40008000a00 */
[----:B--2---:R-:W-:-:S04]  /*01c0*/  UISETP.NE.U32.AND UP0, UPT, UR6, URZ, UPT ;  /* 0x000000ff0600728c */ /* 0x004fc8000bf05070 */
[----:B------:R-:W-:-:S09]  /*01d0*/  UISETP.NE.AND.EX UP0, UPT, UR7, URZ, UPT, UP0 ;  /* 0x000000ff0700728c */ /* 0x000fd2000bf05300 */
[----:B------:R-:W-:Y:S05]  /*01e0*/  BRA.U !UP0, `(.L_x_3) ;  /* 0x00000001080c7547 */ /* 0x000fea000b800000 */
[----:B-1----:R-:W1:Y:S02]  /*01f0*/  LDC.64 R2, c[0x0][0x8a8] ;  /* 0x00022a00ff027b82 */ /* 0x002e640000000a00 */
[----:B-1----:R2:W5:Y:S01]  /*0200*/  LDG.E R47, desc[UR46][R2.64] ;  /* 0x0000002e022f7981 */ /* 0x002562000c1e1900 */
[----:B------:R-:W-:Y:S05]  /*0210*/  BRA `(.L_x_2) ;  /* 0x0000000000087947 */ /* 0x000fea0003800000 */
.L_x_3:
[----:B------:R-:W2:Y:S02]  /*0220*/  LDCU UR6, c[0x0][0x8a0] ;  /* 0x00011400ff0677ac */ /* 0x000ea40008000800 */
[----:B--2---:R-:W-:Y:S02]  /*0230*/  MOV R47, UR6 ;  /* 0x00000006002f7c02 */ /* 0x004fe40008000f00 */
.L_x_2:
[----:B------:R-:W-:Y:S01]  /*0240*/  IMAD.U32 R0, RZ, RZ, UR8 ;  /* 0x00000008ff007e24 */ /* 0x000fe2000f8e00ff */
[----:B------:R-:W-:Y:S04]  /*0250*/  BSSY.RECONVERGENT B0, `(.L_x_4) ;  /* 0x000000c000007945 */ /* 0x000fe80003800200 */
[C---:B------:R-:W-:Y:S02]  /*0260*/  ISETP.NE.OR P1, PT, R0.reuse, 0x1, !P5 ;  /* 0x000000010000780c */ /* 0x040fe40006f25670 */
[----:B------:R-:W-:-:S11]  /*0270*/  ISETP.NE.OR P0, PT, R0, 0x3, !P5 ;  /* 0x000000030000780c */ /* 0x000fd60006f05670 */
[----:B------:R-:W-:Y:S05]  /*0280*/  @P1 BRA `(.L_x_5) ;  /* 0x0000000000201947 */ /* 0x000fea0003800000 */
[----:B------:R-:W3:Y:S02]  /*0290*/  LDCU.64 UR6, c[0x0][0x348] ;  /* 0x00006900ff0677ac */ /* 0x000ee40008000a00 */
[----:B---3--:R-:W-:Y:S02]  /*02a0*/  UIADD3 UR10, UP1, UPT, UR6, 0x80, URZ ;  /* 0x00000080060a7890 */ /* 0x008fe4000ff3e0ff */
[----:B------:R-:W-:Y:S02]  /*02b0*/  UIADD3 UR6, UP0, UPT, UR6, 0x180, URZ ;  /* 0x0000018006067890 */ /* 0x000fe4000ff1e0ff */
[----:B------:R-:W-:Y:S02]  /*02c0*/  UIADD3.X UR11, UPT, UPT, URZ, UR7, URZ, UP1, !UPT ;  /* 0x00000007ff0b7290 */ /* 0x000fe40008ffe4ff */
[----:B------:R-:W-:-:S07]  /*02d0*/  UIADD3.X UR7, UPT, UPT, URZ, UR7, URZ, UP0, !UPT ;  /* 0x00000007ff077290 */ /* 0x000fce00087fe4ff */
[----:B------:R3:W-:Y:S02]  /*02e0*/  UTMACCTL.PF [UR10] ;  /* 0x000000000a0079b9 */ /* 0x0007e40008040000 */
[----:B------:R3:W-:Y:S02]  /*02f0*/  UTMACCTL.PF [UR6] ;  /* 0x00000000060079b9 */ /* 0x0007e40008040000 */
[----:B---3--:R-:W-:Y:S01]  /*0300*/  NOP ;  /* 0x0000000000007918 */ /* 0x008fe20000000000 */
.L_x_5:
[----:B------:R-:W-:Y:S05]  /*0310*/  BSYNC.RECONVERGENT B0 ;  /* 0x0000000000007941 */ /* 0x000fea0003800200 */
.L_x_4:
[----:B------:R-:W-:Y:S04]  /*0320*/  BSSY.RECONVERGENT B0, `(.L_x_6) ;  /* 0x000000a000007945 */ /* 0x000fe80003800200 */
        /* <DEDUP_REMOVED lines=9> */
.L_x_7:
[----:B------:R-:W-:Y:S05]  /*03c0*/  BSYNC.RECONVERGENT B0 ;  /* 0x0000000000007941 */ /* 0x000fea0003800200 */
.L_x_6:
[----:B------:R-:W3:Y:S01]  /*03d0*/  LDCU.64 UR6, c[0x0][0x888] ;  /* 0x00011100ff0677ac */ /* 0x000ee20008000a00 */
[----:B------:R-:W-:Y:S02]  /*03e0*/  UISETP.EQ.U32.AND UP1, UPT, UR4, URZ, UPT ;  /* 0x000000ff0400728c */ /* 0x000fe4000bf22070 */
[----:B------:R-:W-:Y:S02]  /*03f0*/  UPLOP3.LUT UP2, UPT, UPT, UPT, UPT, 0x80, 0x8 ;  /* 0x000000000008789c */ /* 0x000fe40003f4f070 */
[----:B---3--:R-:W-:-:S04]  /*0400*/  UISETP.NE.U32.AND UP0, UPT, UR6, URZ, UPT ;  /* 0x000000ff0600728c */ /* 0x008fc8000bf05070 */
[----:B------:R-:W-:-:S04]  /*0410*/  UISETP.NE.AND.EX UP0, UPT, UR7, URZ, UPT, UP0 ;  /* 0x000000ff0700728c */ /* 0x000fc8000bf05300 */
[----:B------:R-:W-:-:S04]  /*0420*/  UISETP.EQ.OR.EX UP3, UPT, UR5, URZ, !UP0, UP1 ;  /* 0x000000ff0500728c */ /* 0x000fc8000c762710 */
[----:B------:R-:W-:-:S05]  /*0430*/  UP2UR UR50, UPR, URZ, 0x8 ;  /* 0x00000008ff327883 */ /* 0x000fca0008000000 */
[----:B------:R-:W-:Y:S07]  /*0440*/  BRA.U !UP3, `(.L_x_8) ;  /* 0x000000010b207547 */ /* 0x000fee000b800000 */
[----:B------:R-:W-:Y:S01]  /*0450*/  UISETP.NE.U32.AND UP2, UPT, UR4, URZ, UPT ;  /* 0x000000ff0400728c */ /* 0x000fe2000bf45070 */
[----:B-----5:R-:W-:Y:S01]  /*0460*/  FSETP.NEU.AND P0, PT, R49, RZ, PT ;  /* 0x000000ff3100720b */ /* 0x020fe20003f0d000 */
[----:B------:R-:W-:Y:S02]  /*0470*/  USEL UR4, URZ, 0xffffffff, UP0 ;  /* 0xffffffffff047887 */ /* 0x000fe40008000000 */
[----:B------:R-:W-:-:S10]  /*0480*/  UISETP.NE.AND.EX UP2, UPT, UR5, URZ, UPT, UP2 ;  /* 0x000000ff0500728c */ /* 0x000fd4000bf45320 */
[----:B------:R-:W-:Y:S01]  /*0490*/  VOTEU.ANY UP1, P0 ;  /* 0x0000000000ff7886 */ /* 0x000fe20000020100 */
[----:B------:R-:W-:-:S04]  /*04a0*/  @!UP2 USEL UR4, URZ, 0xffffffff, UP1 ;  /* 0xffffffffff04a887 */ /* 0x000fc80008800000 */
[----:B------:R-:W-:-:S04]  /*04b0*/  ULOP3.LUT UR4, UR4, 0x1, URZ, 0xc0, !UPT ;  /* 0x0000000104047892 */ /* 0x000fc8000f8ec0ff */
[----:B------:R-:W-:-:S11]  /*04c0*/  UISETP.NE.U32.AND UP2, UPT, UR4, 0x1, UPT ;  /* 0x000000010400788c */ /* 0x000fd6000bf45070 */
.L_x_8:
[----:B-12---:R-:W1:Y:S01]  /*04d0*/  SHFL.IDX PT, R2, R92, RZ, 0x1f ;  /* 0x00001fff5c027589 */ /* 0x006e6200000e0000 */
[----:B------:R-:W-:-:S04]  /*04e0*/  UISETP.NE.AND UP1, UPT, UR8, 0x2, UPT ;  /* 0x000000020800788c */ /* 0x000fc8000bf25270 */
[----:B------:R-:W-:Y:S01]  /*04f0*/  USEL UR6, URZ, 0x1, UP1 ;  /* 0x00000001ff067887 */ /* 0x000fe20008800000 */
[----:B-1----:R-:W-:-:S13]  /*0500*/  ISETP.NE.AND P0, PT, R2, RZ, PT ;  /* 0x000000ff0200720c */ /* 0x002fda0003f05270 */
[----:B------:R-:W-:Y:S05]  /*0510*/  @P0 BRA `(.L_x_9) ;  /* 0x0000000000500947 */ /* 0x000fea0003800000 */
[----:B------:R-:W1:Y:S01]  /*0520*/  S2UR UR5, SR_CgaCtaId ;  /* 0x00000000000579c3 */ /* 0x000e620000008800 */
[----:B------:R-:W-:Y:S01]  /*0530*/  UMOV UR7, 0x400 ;  /* 0x0000040000077882 */ /* 0x000fe20000000000 */
[----:B------:R-:W-:Y:S01]  /*0540*/  UMOV UR4, 0x1 ;  /* 0x0000000100047882 */ /* 0x000fe20000000000 */
[----:B------:R-:W-:Y:S01]  /*0550*/  ELECT P0, URZ, PT ;  /* 0x0000000000ff782f */ /* 0x000fe20003800000 */
[----:B------:R-:W-:-:S04]  /*0560*/  UIADD3 UR10, UPT, UPT, -UR4, 0x100000, URZ ;  /* 0x00100000040a7890 */ /* 0x000fc8000fffe1ff */
[----:B------:R-:W-:Y:S02]  /*0570*/  USHF.L.U32 UR11, UR10, 0xb, URZ ;  /* 0x0000000b0a0b7899 */ /* 0x000fe400080006ff */
[----:B------:R-:W-:Y:S02]  /*0580*/  USHF.L.U32 UR10, UR10, 0x1, URZ ;  /* 0x000000010a0a7899 */ /* 0x000fe400080006ff */
[----:B-1----:R-:W-:Y:S01]  /*0590*/  ULEA UR5, UR5, UR7, 0x18 ;  /* 0x0000000705057291 */ /* 0x002fe2000f8ec0ff */
[----:B------:R-:W1:Y:S11]  /*05a0*/  FENCE.VIEW.ASYNC.S ;  /* 0x00000000000073c6 */ /* 0x000e760000000000 */
[----:B-1----:R1:W2:Y:S01]  /*05b0*/  SYNCS.EXCH.64 URZ, [UR5], UR10 ;  /* 0x0000000a05ff75b2 */ /* 0x0022a20008000100 */
[----:B------:R1:W3:Y:S01]  /*05c0*/  SYNCS.EXCH.64 URZ, [UR5+0x28], UR10 ;  /* 0x0000280a05ff75b2 */ /* 0x0002e20008000100 */
[----:B------:R1:W4:Y:S01]  /*05d0*/  SYNCS.EXCH.64 URZ, [UR5+0x8], UR10 ;  /* 0x0000080a05ff75b2 */ /* 0x0003220008000100 */
[----:B------:R1:W1:Y:S01]  /*05e0*/  SYNCS.EXCH.64 URZ, [UR5+0x30], UR10 ;  /* 0x0000300a05ff75b2 */ /* 0x0002620008000100 */
[----:B------:R1:W1:Y:S01]  /*05f0*/  SYNCS.EXCH.64 URZ, [UR5+0x10], UR10 ;  /* 0x0000100a05ff75b2 */ /* 0x0002620008000100 */
[----:B------:R1:W1:Y:S01]  /*0600*/  SYNCS.EXCH.64 URZ, [UR5+0x38], UR10 ;  /* 0x0000380a05ff75b2 */ /* 0x0002620008000100 */
[----:B------:R1:W1:Y:S01]  /*0610*/  SYNCS.EXCH.64 URZ, [UR5+0x18], UR10 ;  /* 0x0000180a05ff75b2 */ /* 0x0002620008000100 */
[----:B------:R1:W1:Y:S01]  /*0620*/  SYNCS.EXCH.64 URZ, [UR5+0x40], UR10 ;  /* 0x0000400a05ff75b2 */ /* 0x0002620008000100 */
[----:B------:R1:W1:Y:S01]  /*0630*/  SYNCS.EXCH.64 URZ, [UR5+0x20], UR10 ;  /* 0x0000200a05ff75b2 */ /* 0x0002620008000100 */
[----:B------:R1:W1:Y:S01]  /*0640*/  SYNCS.EXCH.64 URZ, [UR5+0x48], UR10 ;  /* 0x0000480a05ff75b2 */ /* 0x0002620008000100 */
[----:B------:R-:W-:Y:S01]  /*0650*/  NOP ;  /* 0x0000000000007918 */ /* 0x000fe20000000000 */
.L_x_9:
[----:B------:R-:W2:Y:S01]  /*0660*/  SHFL.IDX PT, R2, R92, RZ, 0x1f ;  /* 0x00001fff5c027589 */ /* 0x000ea200000e0000 */
[----:B------:R-:W-:Y:S01]  /*0670*/  NOP ;  /* 0x0000000000007918 */ /* 0x000fe20000000000 */
[----:B--2---:R-:W-:-:S13]  /*0680*/  ISETP.NE.AND P0, PT, R2, 0x1, PT ;  /* 0x000000010200780c */ /* 0x004fda0003f05270 */
[----:B------:R-:W-:Y:S05]  /*0690*/  @P0 BRA `(.L_x_10) ;  /* 0x0000000000580947 */ /* 0x000fea0003800000 */
[----:B------:R-:W2:Y:S01]  /*06a0*/  S2UR UR7, SR_CgaCtaId ;  /* 0x00000000000779c3 */ /* 0x000ea20000008800 */
[----:B------:R-:W-:Y:S01]  /*06b0*/  UMOV UR9, 0x400 ;  /* 0x0000040000097882 */ /* 0x000fe20000000000 */
[----:B-1----:R-:W-:Y:S01]  /*06c0*/  UMOV UR5, 0x20 ;  /* 0x0000002000057882 */ /* 0x002fe20000000000 */
[----:B------:R-:W-:Y:S01]  /*06d0*/  UMOV UR4, 0x80 ;  /* 0x0000008000047882 */ /* 0x000fe20000000000 */
[----:B------:R-:W-:-:S04]  /*06e0*/  UIADD3 UR10, UPT, UPT, -UR5, 0x100000, URZ ;  /* 0x00100000050a7890 */ /* 0x000fc8000fffe1ff */
[----:B------:R-:W-:Y:S02]  /*06f0*/  USHF.L.U32 UR11, UR10, 0xb, URZ ;  /* 0x0000000b0a0b7899 */ /* 0x000fe400080006ff */
[----:B------:R-:W-:Y:S02]  /*0700*/  USHF.L.U32 UR10, UR10, 0x1, URZ ;  /* 0x000000010a0a7899 */ /* 0x000fe400080006ff */
[----:B------:R-:W-:-:S04]  /*0710*/  UIADD3 UR4, UPT, UPT, -UR4, 0x100000, URZ ;  /* 0x0010000004047890 */ /* 0x000fc8000fffe1ff */
[----:B------:R-:W-:Y:S02]  /*0720*/  USHF.L.U32 UR5, UR4, 0xb, URZ ;  /* 0x0000000b04057899 */ /* 0x000fe400080006ff */
[----:B------:R-:W-:Y:S01]  /*0730*/  USHF.L.U32 UR4, UR4, 0x1, URZ ;  /* 0x0000000104047899 */ /* 0x000fe200080006ff */
[----:B------:R-:W-:Y:S01]  /*0740*/  ELECT P0, URZ, PT ;  /* 0x0000000000ff782f */ /* 0x000fe20003800000 */
[----:B--2---:R-:W-:Y:S01]  /*0750*/  ULEA UR7, UR7, UR9, 0x18 ;  /* 0x0000000907077291 */ /* 0x004fe2000f8ec0ff */
[----:B------:R-:W1:Y:S11]  /*0760*/  FENCE.VIEW.ASYNC.S ;  /* 0x00000000000073c6 */ /* 0x000e760000000000 */
[----:B-1----:R2:W1:Y:S01]  /*0770*/  SYNCS.EXCH.64 URZ, [UR7+0x50], UR10 ;  /* 0x0000500a07ff75b2 */ /* 0x0024620008000100 */
[----:B------:R2:W1:Y:S01]  /*0780*/  SYNCS.EXCH.64 URZ, [UR7+0x70], UR4 ;  /* 0x0000700407ff75b2 */ /* 0x0004620008000100 */
[----:B------:R2:W1:Y:S01]  /*0790*/  SYNCS.EXCH.64 URZ, [UR7+0x58], UR10 ;  /* 0x0000580a07ff75b2 */ /* 0x0004620008000100 */
[----:B------:R2:W1:Y:S01]  /*07a0*/  SYNCS.EXCH.64 URZ, [UR7+0x78], UR4 ;  /* 0x0000780407ff75b2 */ /* 0x0004620008000100 */
[----:B------:R2:W1:Y:S01]  /*07b0*/  SYNCS.EXCH.64 URZ, [UR7+0x60], UR10 ;  /* 0x0000600a07ff75b2 */ /* 0x0004620008000100 */
[----:B------:R2:W1:Y:S01]  /*07c0*/  SYNCS.EXCH.64 URZ, [UR7+0x80], UR4 ;  /* 0x0000800407ff75b2 */ /* 0x0004620008000100 */
[----:B------:R2:W1:Y:S01]  /*07d0*/  SYNCS.EXCH.64 URZ, [UR7+0x68], UR10 ;  /* 0x0000680a07ff75b2 */ /* 0x0004620008000100 */
[----:B------:R2:W1:Y:S02]  /*07e0*/  SYNCS.EXCH.64 URZ, [UR7+0x88], UR4 ;  /* 0x0000880407ff75b2 */ /* 0x0004640008000100 */
[----:B--2---:R-:W-:Y:S01]  /*07f0*/  NOP ;  /* 0x0000000000007918 */ /* 0x004fe20000000000 */
.L_x_10:
[----:B------:R-:W2:Y:S01]  /*0800*/  SHFL.IDX PT, R2, R92, RZ, 0x1f ;  /* 0x00001fff5c027589 */ /* 0x000ea200000e0000 */
[----:B------:R-:W-:Y:S01]  /*0810*/  NOP ;  /* 0x0000000000007918 */ /* 0x000fe20000000000 */
[----:B--2---:R-:W-:-:S13]  /*0820*/  ISETP.NE.AND P0, PT, R2, 0x3, PT ;  /* 0x000000030200780c */ /* 0x004fda0003f05270 */
[----:B------:R-:W-:Y:S05]  /*0830*/  @P0 BRA `(.L_x_11) ;  /* 0x0000000000300947 */ /* 0x000fea0003800000 */
[----:B-1----:R-:W1:Y:S01]  /*0840*/  S2UR UR5, SR_CgaCtaId ;  /* 0x00000000000579c3 */ /* 0x002e620000008800 */
        /* <DEDUP_REMOVED lines=8> */
[----:B-1----:R2:W1:Y:S01]  /*08d0*/  SYNCS.EXCH.64 URZ, [UR5+0x90], UR10 ;  /* 0x0000900a05ff75b2 */ /* 0x0024620008000100 */
[----:B------:R2:W1:Y:S02]  /*08e0*/  SYNCS.EXCH.64 URZ, [UR5+0x98], UR10 ;  /* 0x0000980a05ff75b2 */ /* 0x0004640008000100 */
[----:B--2---:R-:W-:Y:S01]  /*08f0*/  NOP ;  /* 0x0000000000007918 */ /* 0x004fe20000000000 */
.L_x_11:
[----:B------:R-:W2:Y:S01]  /*0900*/  SHFL.IDX PT, R2, R92, RZ, 0x1f ;  /* 0x00001fff5c027589 */ /* 0x000ea200000e0000 */
[----:B------:R-:W-:Y:S01]  /*0910*/  NOP ;  /* 0x0000000000007918 */ /* 0x000fe20000000000 */
[----:B--2---:R-:W-:-:S13]  /*0920*/  ISETP.NE.AND P0, PT, R2, 0x4, PT ;  /* 0x000000040200780c */ /* 0x004fda0003f05270 */
[----:B------:R-:W-:Y:S05]  /*0930*/  @P0 BRA `(.L_x_12) ;  /* 0x00000000004c0947 */ /* 0x000fea0003800000 */
[----:B-1----:R-:W1:Y:S01]  /*0940*/  S2UR UR5, SR_CgaCtaId ;  /* 0x00000000000579c3 */ /* 0x002e620000008800 */
[----:B------:R-:W-:Y:S01]  /*0950*/  UMOV UR9, 0x100 ;  /* 0x0000010000097882 */ /* 0x000fe20000000000 */
[----:B------:R-:W-:Y:S01]  /*0960*/  UMOV UR7, 0x400 ;  /* 0x0000040000077882 */ /* 0x000fe20000000000 */
[----:B------:R-:W-:Y:S01]  /*0970*/  USEL UR9, UR9, 0xe0, UP2 ;  /* 0x000000e009097887 */ /* 0x000fe20009000000 */
[----:B------:R-:W-:Y:S01]  /*0980*/  UMOV UR4, 0x1 ;  /* 0x0000000100047882 */ /* 0x000fe20000000000 */
[----:B------:R-:W-:Y:S01]  /*0990*/  ELECT P0, URZ, PT ;  /* 0x0000000000ff782f */ /* 0x000fe20003800000 */
[----:B------:R-:W-:-:S04]  /*09a0*/  UIADD3 UR10, UPT, UPT, -UR4, 0x100000, URZ ;  /* 0x00100000040a7890 */ /* 0x000fc8000fffe1ff */
[----:B------:R-:W-:Y:S02]  /*09b0*/  USHF.L.U32 UR11, UR10, 0xb, URZ ;  /* 0x0000000b0a0b7899 */ /* 0x000fe400080006ff */
[----:B------:R-:W-:Y:S02]  /*09c0*/  USHF.L.U32 UR10, UR10, 0x1, URZ ;  /* 0x000000010a0a7899 */ /* 0x000fe400080006ff */
[----:B------:R-:W-:-:S04]  /*09d0*/  UIADD3 UR12, UPT, UPT, -UR9, 0x100000, URZ ;  /* 0x00100000090c7890 */ /* 0x000fc8000fffe1ff */
[----:B------:R-:W-:Y:S02]  /*09e0*/  USHF.L.U32 UR13, UR12, 0xb, URZ ;  /* 0x0000000b0c0d7899 */ /* 0x000fe400080006ff */
[----:B------:R-:W-:Y:S02]  /*09f0*/  USHF.L.U32 UR12, UR12, 0x1, URZ ;  /* 0x000000010c0c7899 */ /* 0x000fe400080006ff */
[----:B-1----:R-:W-:Y:S01]  /*0a00*/  ULEA UR5, UR5, UR7, 0x18 ;  /* 0x0000000705057291 */ /* 0x002fe2000f8ec0ff */
[----:B------:R-:W1:Y:S11]  /*0a10*/  FENCE.VIEW.ASYNC.S ;  /* 0x00000000000073c6 */ /* 0x000e760000000000 */
[----:B-1----:R2:W1:Y:S01]  /*0a20*/  SYNCS.EXCH.64 URZ, [UR5+0xa0], UR10 ;  /* 0x0000a00a05ff75b2 */ /* 0x0024620008000100 */
[----:B------:R2:W1:Y:S01]  /*0a30*/  SYNCS.EXCH.64 URZ, [UR5+0xb0], UR12 ;  /* 0x0000b00c05ff75b2 */ /* 0x0004620008000100 */
[----:B------:R2:W1:Y:S01]  /*0a40*/  SYNCS.EXCH.64 URZ, [UR5+0xa8], UR10 ;  /* 0x0000a80a05ff75b2 */ /* 0x0004620008000100 */
[----:B------:R2:W1:Y:S02]  /*0a50*/  SYNCS.EXCH.64 URZ, [UR5+0xb8], UR12 ;  /* 0x0000b80c05ff75b2 */ /* 0x0004640008000100 */
[----:B--2---:R-:W-:Y:S01]  /*0a60*/  NOP ;  /* 0x0000000000007918 */ /* 0x004fe20000000000 */
.L_x_12:
        /* <DEDUP_REMOVED lines=26> */
.L_x_13:
        /* <DEDUP_REMOVED lines=18> */
.L_x_14:
[----:B-1----:R-:W1:Y:S01]  /*0d30*/  S2UR UR5, SR_CTAID.X ;  /* 0x00000000000579c3 */ /* 0x002e620000002500 */
[----:B------:R-:W-:-:S05]  /*0d40*/  CS2R.32 R87, SR_CgaSize ;  /* 0x0000000000577805 */ /* 0x000fca0000008a00 */
[----:B------:R-:W-:-:S05]  /*0d50*/  IMAD R87, R87, -0xa0, RZ ;  /* 0xffffff6057577824 */ /* 0x000fca00078e02ff */
[----:B------:R-:W-:-:S14]  /*0d60*/  R2UR UR9, R87 ;  /* 0x00000000570972ca */ /* 0x000fdc00000e0000 */
[----:B------:R-:W2:Y:S01]  /*0d70*/  LDCU UR9, c[0x0][UR9+0x2b0] ;  /* 0x00005600090977ac */ /* 0x000ea20008000800 */
[----:B------:R-:W-:Y:S01]  /*0d80*/  NOP ;  /* 0x0000000000007918 */ /* 0x000fe20000000000 */
[----:B------:R-:W-:-:S05]  /*0d90*/  CS2R.32 R87, SR_CgaSize ;  /* 0x0000000000577805 */ /* 0x000fca0000008a00 */
[----:B------:R-:W-:-:S05]  /*0da0*/  IMAD R87, R87, -0xa0, RZ ;  /* 0xffffff6057577824 */ /* 0x000fca00078e02ff */
[----:B------:R-:W-:-:S14]  /*0db0*/  R2UR UR7, R87 ;  /* 0x00000000570772ca */ /* 0x000fdc00000e0000 */
[----:B------:R-:W3:Y:S01]  /*0dc0*/  LDCU UR7, c[0x0][UR7+0x2b4] ;  /* 0x00005680070777ac */ /* 0x000ee20008000800 */
[----:B------:R-:W4:Y:S08]  /*0dd0*/  S2UR UR4, SR_CTAID.Y ;  /* 0x00000000000479c3 */ /* 0x000f300000002600 */
[----:B------:R-:W3:Y:S01]  /*0de0*/  LDC R10, c[0x0][0xb24] ;  /* 0x0002c900ff0a7b82 */ /* 0x000ee20000000800 */
[----:B-1----:R-:W-:-:S02]  /*0df0*/  I2FP.F32.U32 R87, UR5 ;  /* 0x0000000500577c45 */ /* 0x002fc40008201000 */
[----:B------:R-:W-:-:S05]  /*0e00*/  CS2R.32 R3, SR_CgaSize ;  /* 0x0000000000037805 */ /* 0x000fca0000008a00 */
[----:B------:R-:W-:-:S06]  /*0e10*/  IMAD R3, R3, -0xa0, RZ ;  /* 0xffffff6003037824 */ /* 0x000fcc00078e02ff */
[----:B------:R-:W1:Y:S01]  /*0e20*/  LDC R3, c[0x0][R3+0x2a0] ;  /* 0x0000a80003037b82 */ /* 0x000e620000000800 */
[----:B------:R-:W-:Y:S01]  /*0e30*/  MOV R15, UR5 ;  /* 0x00000005000f7c02 */ /* 0x000fe20008000f00 */
[----:B--2---:R-:W-:Y:S01]  /*0e40*/  FMUL R87, R87, UR9 ;  /* 0x0000000957577c20 */ /* 0x004fe20008400000 */
[----:B----4-:R-:W-:Y:S02]  /*0e50*/  I2FP.F32.U32 R86, UR4 ;  /* 0x0000000400567c45 */ /* 0x010fe40008201000 */
[----:B------:R-:W-:-:S05]  /*0e60*/  CS2R.32 R2, SR_CgaSize ;  /* 0x0000000000027805 */ /* 0x000fca0000008a00 */
[----:B------:R-:W-:-:S06]  /*0e70*/  IMAD R2, R2, -0xa0, RZ ;  /* 0xffffff6002027824 */ /* 0x000fcc00078e02ff */
[----:B------:R-:W2:Y:S01]  /*0e80*/  LDC R2, c[0x0][R2+0x2a4] ;  /* 0x0000a90002027b82 */ /* 0x000ea20000000800 */
[----:B------:R-:W-:Y:S01]  /*0e90*/  MOV R14, UR4 ;  /* 0x00000004000e7c02 */ /* 0x000fe20008000f00 */
[----:B------:R-:W4:Y:S01]  /*0ea0*/  F2I.U32.TRUNC.NTZ R87, R87 ;  /* 0x0000005700577305 */ /* 0x000f22000020f000 */
[----:B---3--:R-:W-:-:S05]  /*0eb0*/  FMUL R86, R86, UR7 ;  /* 0x0000000756567c20 */ /* 0x008fca0008400000 */
[----:B------:R-:W-:Y:S01]  /*0ec0*/  BAR.SYNC.DEFER_BLOCKING 0x0 ;  /* 0x0000000000007b1d */ /* 0x000fe20000010000 */
[----:B------:R-:W-:-:S05]  /*0ed0*/  ISETP.GE.AND P0, PT, R10, 0x1, PT ;  /* 0x000000010a00780c */ /* 0x000fca0003f06270 */
[----:B------:R-:W3:Y:S02]  /*0ee0*/  F2I.U32.TRUNC.NTZ R86, R86 ;  /* 0x0000005600567305 */ /* 0x000ee4000020f000 */
[----:B------:R-:W2:Y:S01]  /*0ef0*/  S2UR UR36, SR_CTAID.Z ;  /* 0x00000000002479c3 */ /* 0x000ea20000002700 */
[----:B----4-:R-:W-:-:S05]  /*0f00*/  IADD3 R87, PT, PT, -R87, RZ, RZ ;  /* 0x000000ff57577210 */ /* 0x010fca0007ffe1ff */
[----:B-1----:R-:W-:Y:S01]  /*0f10*/  IMAD R87, R3, R87, UR5 ;  /* 0x0000000503577e24 */ /* 0x002fe2000f8e0257 */
[----:B---3--:R-:W-:-:S05]  /*0f20*/  IADD3 R86, PT, PT, -R86, RZ, RZ ;  /* 0x000000ff56567210 */ /* 0x008fca0007ffe1ff */
[----:B--2---:R-:W-:Y:S01]  /*0f30*/  IMAD R86, R2, R86, UR4 ;  /* 0x0000000402567e24 */ /* 0x004fe2000f8e0256 */
[----:B------:R-:W-:Y:S06]  /*0f40*/  @!P0 BRA `(.L_x_15) ;  /* 0x0000000000b88947 */ /* 0x000fec0003800000 */
[----:B------:R-:W1:Y:S01]  /*0f50*/  LDC.64 R4, c[0x0][0xb18] ;  /* 0x0002c600ff047b82 */ /* 0x000e620000000a00 */
[----:B------:R-:W-:-:S07]  /*0f60*/  ISETP.NE.AND P0, PT, R10, 0x1, PT ;  /* 0x000000010a00780c */ /* 0x000fce0003f05270 */
[----:B------:R-:W2:Y:S08]  /*0f70*/  LDC R9, c[0x0][0xb0c] ;  /* 0x0002c300ff097b82 */ /* 0x000eb00000000800 */
[----:B------:R-:W3:Y:S08]  /*0f80*/  LDC R12, c[0x0][0x370] ;  /* 0x0000dc00ff0c7b82 */ /* 0x000ef00000000800 */
[----:B------:R-:W4:Y:S01]  /*0f90*/  LDC R11, c[0x0][0x374] ;  /* 0x0000dd00ff0b7b82 */ /* 0x000f220000000800 */
[----:B-1----:R-:W-:-:S07]  /*0fa0*/  ISETP.NE.AND P1, PT, R4, 0x1, PT ;  /* 0x000000010400780c */ /* 0x002fce0003f25270 */
[----:B------:R-:W3:Y:S01]  /*0fb0*/  LDC.64 R6, c[0x0][0xb10] ;  /* 0x0002c400ff067b82 */ /* 0x000ee20000000a00 */
[----:B--2---:R-:W-:-:S07]  /*0fc0*/  ISETP.NE.AND P2, PT, R9, 0x1, PT ;  /* 0x000000010900780c */ /* 0x004fce0003f45270 */
[----:B------:R-:W1:Y:S08]  /*0fd0*/  LDC R8, c[0x0][0xb20] ;  /* 0x0002c800ff087b82 */ /* 0x000e700000000800 */
[----:B------:R-:W2:Y:S01]  /*0fe0*/  LDC.64 R2, c[0x0][0xb28] ;  /* 0x0002ca00ff027b82 */ /* 0x000ea20000000a00 */
[----:B----4-:R-:W-:-:S04]  /*0ff0*/  IMAD.HI.U32 R13, R11, R5, RZ ;  /* 0x000000050b0d7227 */ /* 0x010fc800078e00ff */
[----:B------:R-:W-:-:S04]  /*1000*/  IMAD.HI.U32 R5, R14, R5, RZ ;  /* 0x000000050e057227 */ /* 0x000fc800078e00ff */
[----:B---3--:R-:W-:-:S05]  /*1010*/  IMAD.HI.U32 R16, R12, R6, RZ ;  /* 0x000000060c107227 */ /* 0x008fca00078e00ff */
[-C--:B------:R-:W-:Y:S01]  /*1020*/  @P2 SHF.R.U32.HI R12, RZ, R7.reuse, R16 ;  /* 0x00000007ff0c2219 */ /* 0x080fe20000011610 */
[----:B------:R-:W-:Y:S01]  /*1030*/  IMAD.HI.U32 R16, R15, R6, RZ ;  /* 0x000000060f107227 */ /* 0x000fe200078e00ff */
[-C--:B-1----:R-:W-:Y:S02]  /*1040*/  @P1 SHF.R.U32.HI R11, RZ, R8.reuse, R13 ;  /* 0x00000008ff0b1219 */ /* 0x082fe4000001160d */
[----:B------:R-:W-:Y:S02]  /*1050*/  SHF.R.U32.HI R5, RZ, R8, R5 ;  /* 0x00000008ff057219 */ /* 0x000fe40000011605 */
[----:B------:R-:W-:Y:S02]  /*1060*/  SHF.R.U32.HI R16, RZ, R7, R16 ;  /* 0x00000007ff107219 */ /* 0x000fe40000011610 */
[----:B------:R-:W-:Y:S01]  /*1070*/  SEL R5, R14, R5, !P1 ;  /* 0x000000050e057207 */ /* 0x000fe20004800000 */
[----:B--2---:R-:W-:Y:S01]  /*1080*/  IMAD.HI.U32 R13, R11, R2, RZ ;  /* 0x000000020b0d7227 */ /* 0x004fe200078e00ff */
[----:B------:R-:W-:-:S03]  /*1090*/  SEL R16, R15, R16, !P2 ;  /* 0x000000100f107207 */ /* 0x000fc60005000000 */
[----:B------:R-:W-:Y:S01]  /*10a0*/  IMAD.HI.U32 R6, R12, R2, RZ ;  /* 0x000000020c067227 */ /* 0x000fe200078e00ff */
[----:B------:R-:W-:-:S04]  /*10b0*/  @P0 SHF.R.U32.HI R11, RZ, R3, R13 ;  /* 0x00000003ff0b0219 */ /* 0x000fc8000001160d */
[----:B------:R-:W-:Y:S01]  /*10c0*/  @P0 SHF.R.U32.HI R12, RZ, R3, R6 ;  /* 0x00000003ff0c0219 */ /* 0x000fe20000011606 */
[----:B------:R-:W-:-:S04]  /*10d0*/  IMAD R11, R11, R10, RZ ;  /* 0x0000000a0b0b7224 */ /* 0x000fc800078e02ff */
[----:B------:R-:W-:Y:S01]  /*10e0*/  IMAD R6, R12, R10, RZ ;  /* 0x0000000a0c067224 */ /* 0x000fe200078e02ff */
[----:B------:R-:W-:-:S04]  /*10f0*/  ISETP.GE.AND P1, PT, R5, R11, PT ;  /* 0x0000000b0500720c */ /* 0x000fc80003f26270 */
[----:B------:R-:W-:Y:S01]  /*1100*/  ISETP.GE.OR P1, PT, R16, R6, P1 ;  /* 0x000000061000720c */ /* 0x000fe20000f26670 */
[----:B------:R-:W-:-:S05]  /*1110*/  IMAD.HI.U32 R6, R5, R2, RZ ;  /* 0x0000000205067227 */ /* 0x000fca00078e00ff */
[----:B------:R-:W-:-:S04]  /*1120*/  SHF.R.U32.HI R6, RZ, R3, R6 ;  /* 0x00000003ff067219 */ /* 0x000fc80000011606 */
[----:B------:R-:W-:-:S03]  /*1130*/  SEL R6, R5, R6, !P0 ;  /* 0x0000000605067207 */ /* 0x000fc60004000000 */
[----:B------:R-:W-:Y:S01]  /*1140*/  @!P1 IMAD.HI.U32 R7, R16, R2, RZ ;  /* 0x0000000210079227 */ /* 0x000fe200078e00ff */
[----:B------:R-:W-:-:S04]  /*1150*/  IADD3 R2, PT, PT, -R6, RZ, RZ ;  /* 0x000000ff06027210 */ /* 0x000fc80007ffe1ff */
[----:B------:R-:W-:Y:S01]  /*1160*/  @!P1 SHF.R.U32.HI R3, RZ, R3, R7 ;  /* 0x00000003ff039219 */ /* 0x000fe20000011607 */
[----:B------:R-:W-:Y:S01]  /*1170*/  IMAD R2, R10, R2, R5 ;  /* 0x000000020a027224 */ /* 0x000fe200078e0205 */
[----:B------:R-:W-:Y:S02]  /*1180*/  IADD3 R7, PT, PT, -R5, RZ, RZ ;  /* 0x000000ff05077210 */ /* 0x000fe40007ffe1ff */
[----:B------:R-:W-:-:S03]  /*1190*/  @!P1 SEL R3, R16, R3, !P0 ;  /* 0x0000000310039207 */ /* 0x000fc60004000000 */
[----:B------:R-:W-:Y:S02]  /*11a0*/  IMAD R7, R4, R7, R14 ;  /* 0x0000000704077224 */ /* 0x000fe400078e020e */
[--C-:B------:R-:W-:Y:S02]  /*11b0*/  @!P1 IMAD.IADD R6, R6, 0x1, -R3.reuse ;  /* 0x0000000106069824 */ /* 0x100fe400078e0a03 */
[----:B------:R-:W-:Y:S01]  /*11c0*/  @!P1 IMAD R3, R2, R12, R3 ;  /* 0x0000000c02039224 */ /* 0x000fe200078e0203 */
[----:B------:R-:W-:Y:S01]  /*11d0*/  IADD3 R2, PT, PT, -R16, RZ, RZ ;  /* 0x000000ff10027210 */ /* 0x000fe20007ffe1ff */
[----:B------:R-:W-:Y:S02]  /*11e0*/  @!P1 IMAD R5, R6, R10, R16 ;  /* 0x0000000a06059224 */ /* 0x000fe400078e0210 */
[----:B------:R-:W-:Y:S02]  /*11f0*/  @!P1 IMAD.MOV.U32 R16, RZ, RZ, R3 ;  /* 0x000000ffff109224 */ /* 0x000fe400078e0003 */
[----:B------:R-:W-:-:S02]  /*1200*/  IMAD R2, R9, R2, R15 ;  /* 0x0000000209027224 */ /* 0x000fc400078e020f */
[----:B------:R-:W-:Y:S02]  /*1210*/  IMAD R14, R5, R4, R7 ;  /* 0x00000004050e7224 */ /* 0x000fe400078e0207 */
[----:B------:R-:W-:Y:S02]  /*1220*/  IMAD R15, R16, R9, R2 ;  /* 0x00000009100f7224 */ /* 0x000fe400078e0202 */
.L_x_15:
[----:B------:R-:W1:Y:S01]  /*1230*/  LDCU UR4, c[0x0][0xb30] ;  /* 0x00016600ff0477ac */ /* 0x000e620008000800 */
[----:B------:R-:W2:Y:S08]  /*1240*/  S2UR UR37, SR_CgaCtaId ;  /* 0x00000000002579c3 */ /* 0x000eb00000008800 */
[----:B------:R-:W3:Y:S01]  /*1250*/  LDC R40, c[0x0][0xb24] ;  /* 0x0002c900ff287b82 */ /* 0x000ee20000000800 */
[----:B-1----:R-:W-:-:S09]  /*1260*/  UISETP.NE.AND UP1, UPT, UR4, 0x1, UPT ;  /* 0x000000010400788c */ /* 0x002fd2000bf25270 */
[----:B--2---:R-:W-:Y:S05]  /*1270*/  BRA.U UP1, `(.L_x_16) ;  /* 0x0000000101407547 */ /* 0x004fea000b800000 */
[----:B------:R-:W1:Y:S08]  /*1280*/  LDC.64 R4, c[0x0][0xb10] ;  /* 0x0002c400ff047b82 */ /* 0x000e700000000a00 */
[----:B------:R-:W2:Y:S08]  /*1290*/  LDC.64 R2, c[0x0][0xb18] ;  /* 0x0002c600ff027b82 */ /* 0x000eb00000000a00 */
[----:B------:R-:W4:Y:S08]  /*12a0*/  LDC R6, c[0x0][0xb20] ;  /* 0x0002c800ff067b82 */ /* 0x000f300000000800 */
[----:B------:R-:W3:Y:S01]  /*12b0*/  LDC R7, c[0x0][0xb0c] ;  /* 0x0002c300ff077b82 */ /* 0x000ee20000000800 */
[----:B-1----:R-:W-:-:S05]  /*12c0*/  IMAD.HI.U32 R4, R15, R4, RZ ;  /* 0x000000040f047227 */ /* 0x002fca00078e00ff */
[----:B------:R-:W-:Y:S01]  /*12d0*/  SHF.R.U32.HI R4, RZ, R5, R4 ;  /* 0x00000005ff047219 */ /* 0x000fe20000011604 */
[----:B--2---:R-:W-:Y:S01]  /*12e0*/  IMAD.HI.U32 R3, R14, R3, RZ ;  /* 0x000000030e037227 */ /* 0x004fe200078e00ff */
[----:B------:R-:W-:-:S04]  /*12f0*/  ISETP.NE.AND P0, PT, R2, 0x1, PT ;  /* 0x000000010200780c */ /* 0x000fc80003f05270 */
[----:B----4-:R-:W-:-:S04]  /*1300*/  SHF.R.U32.HI R3, RZ, R6, R3 ;  /* 0x00000006ff037219 */ /* 0x010fc80000011603 */
[----:B------:R-:W-:Y:S02]  /*1310*/  SEL R3, R14, R3, !P0 ;  /* 0x000000030e037207 */ /* 0x000fe40004000000 */
[----:B---3--:R-:W-:-:S04]  /*1320*/  ISETP.NE.AND P1, PT, R7, 0x1, PT ;  /* 0x000000010700780c */ /* 0x008fc80003f25270 */
[----:B------:R-:W-:-:S05]  /*1330*/  SEL R4, R15, R4, !P1 ;  /* 0x000000040f047207 */ /* 0x000fca0004800000 */
[----:B------:R-:W-:Y:S02]  /*1340*/  IMAD.IADD R5, R3, 0x1, -R4 ;  /* 0x0000000103057824 */ /* 0x000fe400078e0a04 */
[----:B------:R-:W-:Y:S02]  /*1350*/  IMAD.IADD R3, R4, 0x1, -R3 ;  /* 0x0000000104037824 */ /* 0x000fe400078e0a03 */
[----:B------:R-:W-:Y:S02]  /*1360*/  IMAD R15, R5, R7, R15 ;  /* 0x00000007050f7224 */ /* 0x000fe400078e020f */
[----:B------:R-:W-:-:S07]  /*1370*/  IMAD R14, R3, R2, R14 ;  /* 0x00000002030e7224 */ /* 0x000fce00078e020e */
.L_x_16:
[----:B------:R-:W-:Y:S01]  /*1380*/  BAR.SYNC.DEFER_BLOCKING 0x0 ;  /* 0x0000000000007b1d */ /* 0x000fe20000010000 */
[----:B------:R-:W-:Y:S01]  /*1390*/  UISETP.NE.AND UP1, UPT, UR8, 0x2, UPT ;  /* 0x000000020800788c */ /* 0x000fe2000bf25270 */
[----:B------:R-:W-:Y:S02]  /*13a0*/  ISETP.NE.OR P5, PT, R0, 0x2, !P5 ;  /* 0x000000020000780c */ /* 0x000fe40006fa5670 */
[----:B------:R-:W-:-:S06]  /*13b0*/  LOP3.LUT R2, R101, 0x1f, RZ, 0xc0, !PT ;  /* 0x0000001f65027812 */ /* 0x000fcc00078ec0ff */
[----:B------:R-:W-:Y:S05]  /*13c0*/  BRA.U UP1, `(.L_x_17) ;  /* 0x0000001101a87547 */ /* 0x000fea000b800000 */
[----:B------:R-:W1:Y:S01]  /*13d0*/  LDCU UR13, c[0x0][0x38c] ;  /* 0x00007180ff0d77ac */ /* 0x000e620008000800 */
[----:B------:R-:W2:Y:S01]  /*13e0*/  LDC R8, c[0x0][0x370] ;  /* 0x0000dc00ff087b82 */ /* 0x000ea20000000800 */
[----:B------:R-:W-:Y:S01]  /*13f0*/  PLOP3.LUT P1, PT, PT, PT, UP2, 0x80, 0x8 ;  /* 0x000000000008781c */ /* 0x000fe20003f2f028 */
[----:B------:R-:W-:Y:S01]  /*1400*/  IMAD.MOV.U32 R17, RZ, RZ, 0x1 ;  /* 0x00000001ff117424 */ /* 0x000fe200078e00ff */
[----:B------:R-:W-:Y:S01]  /*1410*/  ISETP.EQ.OR P4, PT, R2, RZ, P5 ;  /* 0x000000ff0200720c */ /* 0x000fe20002f82670 */
[----:B------:R-:W-:Y:S01]  /*1420*/  IMAD.MOV.U32 R16, RZ, RZ, RZ ;  /* 0x000000ffff107224 */ /* 0x000fe200078e00ff */
[----:B------:R-:W-:Y:S02]  /*1430*/  PLOP3.LUT P1, PT, P1, PT, PT, 0x8, 0x80 ;  /* 0x000000000080781c */ /* 0x000fe40000f2e170 */
[----:B------:R-:W-:Y:S01]  /*1440*/  CS2R R12, SRZ ;  /* 0x00000000000c7805 */ /* 0x000fe2000001ff00 */
[----:B------:R-:W-:Y:S01]  /*1450*/  IMAD.MOV.U32 R11, RZ, RZ, 0x1 ;  /* 0x00000001ff0b7424 */ /* 0x000fe200078e00ff */
[----:B------:R-:W4:Y:S01]  /*1460*/  LDC R0, c[0x0][0x374] ;  /* 0x0000dd00ff007b82 */ /* 0x000f220000000800 */
[----:B------:R-:W2:Y:S01]  /*1470*/  LDCU.64 UR22, c[0x0][0x348] ;  /* 0x00006900ff1677ac */ /* 0x000ea20008000a00 */
[----:B------:R-:W-:Y:S01]  /*1480*/  UMOV UR6, URZ ;  /* 0x000000ff00067c82 */ /* 0x000fe20008000000 */
[----:B-1----:R-:W-:-:S04]  /*1490*/  UIADD3 UR5, UPT, UPT, UR13, 0x3f, URZ ;  /* 0x0000003f0d057890 */ /* 0x002fc8000fffe0ff */
[----:B------:R-:W-:-:S04]  /*14a0*/  USHF.R.S32.HI UR4, URZ, 0x1f, UR5 ;  /* 0x0000001fff047899 */ /* 0x000fc80008011405 */
[----:B------:R-:W-:-:S04]  /*14b0*/  ULEA.HI UR4, UR4, UR5, URZ, 0x6 ;  /* 0x0000000504047291 */ /* 0x000fc8000f8f30ff */
[----:B------:R-:W-:Y:S02]  /*14c0*/  USHF.R.S32.HI UR15, URZ, 0x6, UR4 ;  /* 0x00000006ff0f7899 */ /* 0x000fe40008011404 */
[----:B------:R-:W-:Y:S02]  /*14d0*/  UIADD3 UR4, UPT, UPT, UR13, -0x1, URZ ;  /* 0xffffffff0d047890 */ /* 0x000fe4000fffe0ff */
[----:B------:R-:W-:Y:S02]  /*14e0*/  UISETP.LT.U32.AND UP0, UPT, UR15, 0x5, UPT ;  /* 0x000000050f00788c */ /* 0x000fe4000bf01070 */
[----:B------:R-:W-:Y:S02]  /*14f0*/  UISETP.GE.U32.AND UP1, UPT, UR4, -0x7f, UPT ;  /* 0xffffff810400788c */ /* 0x000fe4000bf26070 */
[----:B------:R-:W-:Y:S02]  /*1500*/  USEL UR14, UR15, 0x5, UP0 ;  /* 0x000000050f0e7887 */ /* 0x000fe40008000000 */
[----:B------:R-:W-:-:S02]  /*1510*/  UIADD3 UR13, UPT, UPT, UR13, 0x7e, URZ ;  /* 0x0000007e0d0d7890 */ /* 0x000fc4000fffe0ff */
[----:B------:R-:W-:Y:S02]  /*1520*/  UIADD3 UR5, UPT, UPT, UR14, -0x1, URZ ;  /* 0xffffffff0e057890 */ /* 0x000fe4000fffe0ff */
[----:B------:R-:W-:-:S03]  /*1530*/  UIADD3 UR7, UPT, UPT, UR15, -UR14, URZ ;  /* 0x8000000e0f077290 */ /* 0x000fc6000fffe0ff */
[----:B------:R-:W-:-:S04]  /*1540*/  @UP1 UIADD3 UR5, UPT, UPT, UR14, URZ, URZ ;  /* 0x000000ff0e051290 */ /* 0x000fc8000fffe0ff */
[----:B--2---:R-:W-:-:S12]  /*1550*/  UIADD3 UR5, UPT, UPT, UR5, 0x1, URZ ;  /* 0x0000000105057890 */ /* 0x004fd8000fffe0ff */
.L_x_35:
[----:B------:R-:W-:Y:S01]  /*1560*/  UISETP.NE.AND UP0, UPT, UR37, URZ, UPT ;  /* 0x000000ff2500728c */ /* 0x000fe2000bf05270 */
[----:B------:R-:W1:Y:S08]  /*1570*/  S2UR UR37, SR_CgaCtaId ;  /* 0x00000000002579c3 */ /* 0x000e700000008800 */
[----:B------:R-:W-:Y:S05]  /*1580*/  BRA.U UP0, `(.L_x_18) ;  /* 0x0000000100347547 */ /* 0x000fea000b800000 */
[----:B------:R-:W2:Y:S01]  /*1590*/  S2R R2, SR_CgaCtaId ;  /* 0x0000000000027919 */ /* 0x000ea20000008800 */
[----:B------:R-:W-:-:S04]  /*15a0*/  MOV R3, 0x400 ;  /* 0x0000040000037802 */ /* 0x000fc80000000f00 */
[----:B--2---:R-:W-:Y:S02]  /*15b0*/  LEA R2, R2, R3, 0x18 ;  /* 0x0000000302027211 */ /* 0x004fe400078ec0ff */
[----:B------:R-:W-:-:S03]  /*15c0*/  SHF.L.U32 R3, R11, 0x1f, RZ ;  /* 0x0000001f0b037819 */ /* 0x000fc600000006ff */
[----:B------:R-:W-:-:S04]  /*15d0*/  IMAD R2, R12, 0x8, R2 ;  /* 0x000000080c027824 */ /* 0x000fc800078e0202 */
[----:B------:R-:W2:Y:S02]  /*15e0*/  SYNCS.PHASECHK.TRANS64.TRYWAIT P0, [R2+URZ+0x110], R3 ;  /* 0x00011003020075a7 */ /* 0x000ea400080011ff */
[----:B--2---:R-:W-:Y:S05]  /*15f0*/  @!P0 BRA `(.L_x_19) ;  /* 0x0000007800008947 */ /* 0x004fea0003800000 */
.L_x_132:
[----:B------:R-:W-:Y:S01]  /*1600*/  VIADD R12, R12, 0x1 ;  /* 0x000000010c0c7836 */ /* 0x000fe20000000000 */
[----:B------:R2:W-:Y:S04]  /*1610*/  SYNCS.ARRIVE.TRANS64.A1T0 RZ, [R2+URZ+0x100], RZ ;  /* 0x000100ff02ff79a7 */ /* 0x0005e800081000ff */
[----:B------:R-:W-:-:S04]  /*1620*/  ISETP.NE.AND P0, PT, R12, 0x2, PT ;  /* 0x000000020c00780c */ /* 0x000fc80003f05270 */
[----:B------:R-:W-:Y:S02]  /*1630*/  SEL R12, R12, RZ, P0 ;  /* 0x000000ff0c0c7207 */ /* 0x000fe40000000000 */
[----:B--2---:R-:W-:-:S04]  /*1640*/  SEL R2, RZ, 0x1, P0 ;  /* 0x00000001ff027807 */ /* 0x004fc80000000000 */
[----:B------:R-:W-:-:S07]  /*1650*/  LOP3.LUT R11, R11, R2, RZ, 0x3c, !PT ;  /* 0x000000020b0b7212 */ /* 0x000fce00078e3cff */
.L_x_18:
[----:B------:R-:W-:Y:S01]  /*1660*/  UMOV UR4, 0x400 ;  /* 0x0000040000047882 */ /* 0x000fe20000000000 */
[----:B------:R-:W-:Y:S01]  /*1670*/  SHF.L.U32 R2, R17, 0x1f, RZ ;  /* 0x0000001f11027819 */ /* 0x000fe200000006ff */
[----:B-1----:R-:W-:Y:S01]  /*1680*/  ULEA UR4, UR37, UR4, 0x18 ;  /* 0x0000000425047291 */ /* 0x002fe2000f8ec0ff */
[----:B------:R-:W-:Y:S01]  /*1690*/  R2UR UR35, R15 ;  /* 0x000000000f2372ca */ /* 0x000fe200000e0000 */
[----:B------:R-:W-:Y:S01]  /*16a0*/  UISETP.GE.U32.AND UP0, UPT, UR13, 0x7f, UPT ;  /* 0x0000007f0d00788c */ /* 0x000fe2000bf06070 */
[----:B------:R-:W-:Y:S01]  /*16b0*/  R2UR UR18, R14 ;  /* 0x000000000e1272ca */ /* 0x000fe200000e0000 */
[----:B------:R-:W-:Y:S01]  /*16c0*/  ULEA UR8, UR6, UR4, 0x3 ;  /* 0x0000000406087291 */ /* 0x000fe2000f8e18ff */
[----:B------:R-:W-:-:S08]  /*16d0*/  UMOV UR21, URZ ;  /* 0x000000ff00157c82 */ /* 0x000fd00008000000 */
[----:B------:R1:W2:Y:S01]  /*16e0*/  SYNCS.PHASECHK.TRANS64.TRYWAIT P0, [UR8+0x28], R2 ;  /* 0x00002802ff0075a7 */ /* 0x0002a20008001108 */
[----:B------:R-:W-:Y:S02]  /*16f0*/  USHF.L.U32 UR35, UR35, 0x7, URZ ;  /* 0x0000000723237899 */ /* 0x000fe400080006ff */
[----:B------:R-:W-:Y:S01]  /*1700*/  USHF.L.U32 UR18, UR18, 0x7, URZ ;  /* 0x0000000712127899 */ /* 0x000fe200080006ff */
[----:B------:R-:W-:Y:S11]  /*1710*/  BRA.U !UP0, `(.L_x_20) ;  /* 0x0000000108bc7547 */ /* 0x000ff6000b800000 */
[----:B------:R-:W-:Y:S01]  /*1720*/  UIADD3 UR10, UPT, UPT, UR18, 0x40, URZ ;  /* 0x00000040120a7890 */ /* 0x000fe2000fffe0ff */
[----:B------:R-:W-:Y:S01]  /*1730*/  UMOV UR24, URZ ;  /* 0x000000ff00187c82 */ /* 0x000fe20008000000 */
[----:B------:R-:W-:-:S10]  /*1740*/  UMOV UR25, UR6 ;  /* 0x0000000600197c82 */ /* 0x000fd40008000000 */
.L_x_25:
[----:B-1----:R-:W-:Y:S01]  /*1750*/  ULEA UR33, UR25, UR4, 0x3 ;  /* 0x0000000419217291 */ /* 0x002fe2000f8e18ff */
[----:B--2---:R-:W-:Y:S01]  /*1760*/  @!P5 MOV R3, 0x8000 ;  /* 0x000080000003d802 */ /* 0x004fe20000000f00 */
[----:B--2---:R-:W-:Y:S10]  /*1770*/  @P0 BRA `(.L_x_21) ;  /* 0x00000000000c0947 */ /* 0x004ff40003800000 */
[----:B------:R-:W-:-:S04]  /*1780*/  SHF.L.U32 R4, R17, 0x1f, RZ ;  /* 0x0000001f11047819 */ /* 0x000fc800000006ff */
[----:B------:R-:W2:Y:S02]  /*1790*/  SYNCS.PHASECHK.TRANS64.TRYWAIT P0, [UR33+0x28], R4 ;  /* 0x00002804ff0075a7 */ /* 0x000ea40008001121 */
[----:B--2---:R-:W-:Y:S05]  /*17a0*/  @!P0 BRA `(.L_x_22) ;  /* 0x0000007400a88947 */ /* 0x004fea0003800000 */
.L_x_21:
[----:B------:R2:W-:Y:S01]  /*17b0*/  @!P5 SYNCS.ARRIVE.TRANS64 RZ, [UR33], R3 ;  /* 0x00000003ffffd9a7 */ /* 0x0005e20008000021 */
[----:B------:R-:W-:Y:S04]  /*17c0*/  BSSY.RECONVERGENT B0, `(.L_x_23) ;  /* 0x0000003000007945 */ /* 0x000fe80003800200 */
[----:B------:R-:W-:Y:S05]  /*17d0*/  @P4 BRA `(.L_x_24) ;  /* 0x0000000000044947 */ /* 0x000fea0003800000 */
[----:B------:R-:W-:Y:S05]  /*17e0*/  BPT.TRAP 0x1 ;  /* 0x000000040000795c */ /* 0x000fea0000300000 */
.L_x_24:
[----:B------:R-:W-:Y:S05]  /*17f0*/  BSYNC.RECONVERGENT B0 ;  /* 0x0000000000007941 */ /* 0x000fea0003800200 */
.L_x_23:
[----:B------:R-:W-:Y:S02]  /*1800*/  UIADD3 UR6, UPT, UPT, UR25, 0x1, URZ ;  /* 0x0000000119067890 */ /* 0x000fe4000fffe0ff */
[----:B------:R-:W-:Y:S02]  /*1810*/  UIADD3 UR30, UP1, UPT, UR22, 0x80, URZ ;  /* 0x00000080161e7890 */ /* 0x000fe4000ff3e0ff */
[----:B------:R-:W-:Y:S02]  /*1820*/  UISETP.NE.AND UP0, UPT, UR6, 0x5, UPT ;  /* 0x000000050600788c */ /* 0x000fe4000bf05270 */
[----:B------:R-:W-:Y:S02]  /*1830*/  USHF.L.U32 UR34, UR24, 0x6, URZ ;  /* 0x0000000618227899 */ /* 0x000fe400080006ff */
[----:B------:R-:W-:Y:S02]  /*1840*/  USEL UR9, URZ, 0x1, UP0 ;  /* 0x00000001ff097887 */ /* 0x000fe40008000000 */
[----:B------:R-:W-:-:S02]  /*1850*/  USEL UR6, UR6, URZ, UP0 ;  /* 0x000000ff06067287 */ /* 0x000fc40008000000 */
[----:B------:R-:W-:Y:S02]  /*1860*/  UIADD3 UR28, UP0, UPT, UR22, 0x180, URZ ;  /* 0x00000180161c7890 */ /* 0x000fe4000ff1e0ff */
[----:B------:R-:W-:Y:S01]  /*1870*/  ULEA UR8, UR6, UR4, 0x3 ;  /* 0x0000000406087291 */ /* 0x000fe2000f8e18ff */
[----:B------:R-:W-:Y:S01]  /*1880*/  LOP3.LUT R17, R17, UR9, RZ, 0x3c, !PT ;  /* 0x0000000911117c12 */ /* 0x000fe2000f8e3cff */
[----:B------:R-:W-:Y:S02]  /*1890*/  UIADD3.X UR31, UPT, UPT, URZ, UR23, URZ, UP1, !UPT ;  /* 0x00000017ff1f7290 */ /* 0x000fe40008ffe4ff */
[----:B------:R-:W-:Y:S01]  /*18a0*/  UIADD3.X UR29, UPT, UPT, URZ, UR23, URZ, UP0, !UPT ;  /* 0x00000017ff1d7290 */ /* 0x000fe200087fe4ff */
[----:B-1----:R-:W-:Y:S01]  /*18b0*/  SHF.L.U32 R2, R17, 0x1f, RZ ;  /* 0x0000001f11027819 */ /* 0x002fe200000006ff */
[----:B------:R-:W-:Y:S01]  /*18c0*/  UMOV UR26, 0x0 ;  /* 0x00000000001a7882 */ /* 0x000fe20000000000 */
[----:B------:R-:W-:Y:S01]  /*18d0*/  UMOV UR27, 0x10000000 ;  /* 0x10000000001b7882 */ /* 0x000fe20000000000 */
[----:B------:R-:W-:Y:S01]  /*18e0*/  UMOV UR17, UR33 ;  /* 0x0000002100117c82 */ /* 0x000fe20008000000 */
[----:B------:R1:W1:Y:S01]  /*18f0*/  SYNCS.PHASECHK.TRANS64.TRYWAIT P0, [UR8+0x28], R2 ;  /* 0x00002802ff0075a7 */ /* 0x0002620008001108 */
[----:B------:R-:W-:Y:S01]  /*1900*/  ULEA UR8, UR25, UR4, 0xe ;  /* 0x0000000419087291 */ /* 0x000fe2000f8e70ff */
[----:B------:R-:W-:Y:S01]  /*1910*/  UMOV UR20, UR36 ;  /* 0x0000002400147c82 */ /* 0x000fe20008000000 */
[----:B------:R-:W-:-:S02]  /*1920*/  UMOV UR19, UR34 ;  /* 0x0000002200137c82 */ /* 0x000fc40008000000 */
[----:B------:R-:W-:Y:S02]  /*1930*/  UIADD3 UR32, UPT, UPT, UR8, 0x8400, URZ ;  /* 0x0000840008207890 */ /* 0x000fe4000fffe0ff */
[----:B------:R-:W-:Y:S02]  /*1940*/  UIADD3 UR16, UPT, UPT, UR8, 0x1c400, URZ ;  /* 0x0001c40008107890 */ /* 0x000fe4000fffe0ff */
[----:B------:R-:W-:Y:S01]  /*1950*/  UIADD3 UR8, UPT, UPT, UR8, 0x1e400, URZ ;  /* 0x0001e40008087890 */ /* 0x000fe2000fffe0ff */
[----:B------:R-:W-:Y:S01]  /*1960*/  UMOV UR12, UR36 ;  /* 0x00000024000c7c82 */ /* 0x000fe20008000000 */
[----:B------:R-:W-:Y:S01]  /*1970*/  UMOV UR9, UR33 ;  /* 0x0000002100097c82 */ /* 0x000fe20008000000 */
[----:B------:R-:W-:Y:S02]  /*1980*/  UMOV UR11, UR34 ;  /* 0x00000022000b7c82 */ /* 0x000fe40008000000 */
[----:B------:R1:W-:Y:S01]  /*1990*/  UTMALDG.3D [UR32], [UR30], desc[UR26] ;  /* 0x00001a201e0075b4 */ /* 0x0003e20008011000 */
[----:B------:R-:W-:Y:S01]  /*19a0*/  UIADD3 UR24, UPT, UPT, UR24, 0x1, URZ ;  /* 0x0000000118187890 */ /* 0x000fe2000fffe0ff */
[----:B------:R-:W-:Y:S01]  /*19b0*/  UMOV UR21, UR5 ;  /* 0x0000000500157c82 */ /* 0x000fe20008000000 */
[----:B------:R-:W-:-:S02]  /*19c0*/  UMOV UR25, UR6 ;  /* 0x0000000600197c82 */ /* 0x000fc40008000000 */
[----:B------:R-:W-:Y:S01]  /*19d0*/  UISETP.NE.AND UP0, UPT, UR24, UR5, UPT ;  /* 0x000000051800728c */ /* 0x000fe2000bf05270 */
[----:B------:R1:W-:Y:S01]  /*19e0*/  UTMALDG.3D [UR16], [UR28], desc[UR26] ;  /* 0x00001a101c0075b4 */ /* 0x0003e20008011000 */
[----:B------:R1:W-:Y:S07]  /*19f0*/  UTMALDG.3D [UR8], [UR28], desc[UR26] ;  /* 0x00001a081c0075b4 */ /* 0x0003ee0008011000 */
[----:B------:R-:W-:Y:S05]  /*1a00*/  BRA.U UP0, `(.L_x_25) ;  /* 0xfffffffd00507547 */ /* 0x000fea000b83ffff */
.L_x_20:
[----:B-1----:R-:W-:Y:S01]  /*1a10*/  ULEA UR8, UR6, UR4, 0x3 ;  /* 0x0000000406087291 */ /* 0x002fe2000f8e18ff */
[----:B------:R-:W-:Y:S01]  /*1a20*/  SHF.L.U32 R2, R17, 0x1f, RZ ;  /* 0x0000001f11027819 */ /* 0x000fe200000006ff */
[----:B------:R-:W-:Y:S01]  /*1a30*/  @!P1 SYNCS.ARRIVE.TRANS64.A1T0 RZ, [UR4+0x98], RZ ;  /* 0x000098ffffff99a7 */ /* 0x000fe20008100004 */
[----:B------:R-:W-:-:S06]  /*1a40*/  UISETP.GT.AND UP0, UPT, UR15, UR14, UPT ;  /* 0x0000000e0f00728c */ /* 0x000fcc000bf04270 */
[----:B--2---:R1:W2:Y:S03]  /*1a50*/  SYNCS.PHASECHK.TRANS64.TRYWAIT P0, [UR8+0x28], R2 ;  /* 0x00002802ff0075a7 */ /* 0x0042a60008001108 */
[----:B------:R-:W-:Y:S05]  /*1a60*/  BRA.U !UP0, `(.L_x_26) ;  /* 0x0000000108c07547 */ /* 0x000fea000b800000 */
[----:B------:R-:W-:Y:S02]  /*1a70*/  UIADD3 UR29, UPT, UPT, UR7, UR21, URZ ;  /* 0x00000015071d7290 */ /* 0x000fe4000fffe0ff */
[----:B------:R-:W-:Y:S01]  /*1a80*/  UIADD3 UR10, UPT, UPT, UR18, 0x40, URZ ;  /* 0x00000040120a7890 */ /* 0x000fe2000fffe0ff */
[----:B------:R-:W-:-:S11]  /*1a90*/  UMOV UR34, UR6 ;  /* 0x0000000600227c82 */ /* 0x000fd60008000000 */
.L_x_31:
[----:B-1----:R-:W-:Y:S01]  /*1aa0*/  ULEA UR25, UR34, UR4, 0x3 ;  /* 0x0000000422197291 */ /* 0x002fe2000f8e18ff */
[----:B--2---:R-:W-:Y:S01]  /*1ab0*/  @!P5 MOV R3, 0x8000 ;  /* 0x000080000003d802 */ /* 0x004fe20000000f00 */
[----:B--2---:R-:W-:Y:S10]  /*1ac0*/  @P0 BRA `(.L_x_27) ;  /* 0x00000000000c0947 */ /* 0x004ff40003800000 */
[----:B------:R-:W-:-:S04]  /*1ad0*/  SHF.L.U32 R4, R17, 0x1f, RZ ;  /* 0x0000001f11047819 */ /* 0x000fc800000006ff */
[----:B------:R-:W2:Y:S02]  /*1ae0*/  SYNCS.PHASECHK.TRANS64.TRYWAIT P0, [UR25+0x28], R4 ;  /* 0x00002804ff0075a7 */ /* 0x000ea40008001119 */
[----:B--2---:R-:W-:Y:S05]  /*1af0*/  @!P0 BRA `(.L_x_28) ;  /* 0x0000007000ec8947 */ /* 0x004fea0003800000 */
.L_x_27:
[----:B------:R2:W-:Y:S01]  /*1b00*/  @!P5 SYNCS.ARRIVE.TRANS64 RZ, [UR25], R3 ;  /* 0x00000003ffffd9a7 */ /* 0x0005e20008000019 */
[----:B------:R-:W-:Y:S04]  /*1b10*/  BSSY.RECONVERGENT B0, `(.L_x_29) ;  /* 0x0000003000007945 */ /* 0x000fe80003800200 */
[----:B------:R-:W-:Y:S05]  /*1b20*/  @P4 BRA `(.L_x_30) ;  /* 0x0000000000044947 */ /* 0x000fea0003800000 */
[----:B------:R-:W-:Y:S05]  /*1b30*/  BPT.TRAP 0x1 ;  /* 0x000000040000795c */ /* 0x000fea0000300000 */
.L_x_30:
[----:B------:R-:W-:Y:S05]  /*1b40*/  BSYNC.RECONVERGENT B0 ;  /* 0x0000000000007941 */ /* 0x000fea0003800200 */
.L_x_29:
        /* <DEDUP_REMOVED lines=24> */
[----:B------:R-:W-:Y:S01]  /*1cd0*/  UMOV UR12, UR36 ;  /* 0x00000024000c7c82 */ /* 0x000fe20008000000 */
[----:B------:R-:W-:Y:S01]  /*1ce0*/  UMOV UR9, UR25 ;  /* 0x0000001900097c82 */ /* 0x000fe20008000000 */
[----:B------:R1:W-:Y:S01]  /*1cf0*/  UTMALDG.3D [UR24], [UR38], desc[UR30] ;  /* 0x00001e18260075b4 */ /* 0x0003e20008011000 */
[----:B------:R-:W-:Y:S01]  /*1d00*/  UMOV UR11, UR26 ;  /* 0x0000001a000b7c82 */ /* 0x000fe20008000000 */
[----:B------:R-:W-:Y:S01]  /*1d10*/  UIADD3 UR21, UPT, UPT, UR21, 0x1, URZ ;  /* 0x0000000115157890 */ /* 0x000fe2000fffe0ff */
[----:B------:R-:W-:-:S03]  /*1d20*/  UMOV UR34, UR6 ;  /* 0x0000000600227c82 */ /* 0x000fc60008000000 */
[----:B------:R-:W-:Y:S01]  /*1d30*/  UISETP.NE.AND UP0, UPT, UR21, UR29, UPT ;  /* 0x0000001d1500728c */ /* 0x000fe2000bf05270 */
[----:B------:R1:W-:Y:S01]  /*1d40*/  UTMALDG.3D [UR16], [UR32], desc[UR30] ;  /* 0x00001e10200075b4 */ /* 0x0003e20008011000 */
[----:B------:R1:W-:Y:S07]  /*1d50*/  UTMALDG.3D [UR8], [UR32], desc[UR30] ;  /* 0x00001e08200075b4 */ /* 0x0003ee0008011000 */
[----:B------:R-:W-:Y:S05]  /*1d60*/  BRA.U UP0, `(.L_x_31) ;  /* 0xfffffffd004c7547 */ /* 0x000fea000b83ffff */
.L_x_26:
[C---:B-1----:R-:W-:Y:S01]  /*1d70*/  LEA R2, R16.reuse, UR4, 0x3 ;  /* 0x0000000410027c11 */ /* 0x042fe2000f8e18ff */
[----:B------:R-:W-:Y:S01]  /*1d80*/  NOP ;  /* 0x0000000000007918 */ /* 0x000fe20000000000 */
[----:B--2---:R-:W-:Y:S02]  /*1d90*/  SHF.L.U32 R3, R13, 0x1f, RZ ;  /* 0x0000001f0d037819 */ /* 0x004fe400000006ff */
[----:B------:R-:W-:Y:S02]  /*1da0*/  LEA R4, R16, UR4, 0x4 ;  /* 0x0000000410047c11 */ /* 0x000fe4000f8e20ff */
[----:B------:R-:W1:Y:S02]  /*1db0*/  SYNCS.PHASECHK.TRANS64.TRYWAIT P0, [R2+URZ+0xa0], R3 ;  /* 0x0000a003020075a7 */ /* 0x000e6400080011ff */
[----:B-1----:R-:W-:Y:S05]  /*1dc0*/  @!P0 BRA `(.L_x_32) ;  /* 0x0000007000508947 */ /* 0x002fea0003800000 */
.L_x_135:
[----:B------:R-:W2:Y:S01]  /*1dd0*/  LDS.128 R4, [R4+0x130] ;  /* 0x0001300004047984 */ /* 0x000ea20000000c00 */
[----:B---3--:R-:W-:Y:S01]  /*1de0*/  ISETP.GE.AND P0, PT, R40, 0x1, PT ;  /* 0x000000012800780c */ /* 0x008fe20003f06270 */
[----:B-1----:R-:W-:Y:S01]  /*1df0*/  VIADD R2, R2, 0xb0 ;  /* 0x000000b002027836 */ /* 0x002fe20000000000 */
[----:B------:R-:W-:Y:S01]  /*1e00*/  @!PT LDS RZ, [RZ] ;  /* 0x00000000fffff984 */ /* 0x000fe20000000800 */
[----:B------:R-:W-:Y:S01]  /*1e10*/  @!PT LDS RZ, [RZ] ;  /* 0x00000000fffff984 */ /* 0x000fe20000000800 */
[----:B------:R-:W-:Y:S01]  /*1e20*/  @!PT LDS RZ, [RZ] ;  /* 0x00000000fffff984 */ /* 0x000fe20000000800 */
[----:B------:R-:W-:Y:S01]  /*1e30*/  @!PT LDS RZ, [RZ] ;  /* 0x00000000fffff984 */ /* 0x000fe20000000800 */
[----:B------:R1:W-:Y:S06]  /*1e40*/  MEMBAR.ALL.CTA ;  /* 0x0000000000007992 */ /* 0x0003ec0000008000 */
[----:B-1----:R-:W1:Y:S01]  /*1e50*/  FENCE.VIEW.ASYNC.S ;  /* 0x00000000000073c6 */ /* 0x002e620000000000 */
[----:B------:R-:W-:-:S04]  /*1e60*/  PRMT R2, RZ, 0x654, R2 ;  /* 0x00000654ff027816 */ /* 0x000fc80000000002 */
[----:B-1----:R1:W-:Y:S01]  /*1e70*/  SYNCS.ARRIVE.TRANS64.RED.A1T0 RZ, [R2+URZ], RZ ;  /* 0x000000ff02ff79a7 */ /* 0x0023e200081004ff */
[----:B--2---:R-:W-:-:S13]  /*1e80*/  LOP3.LUT P2, RZ, R6, 0x1, RZ, 0xc0, !PT ;  /* 0x0000000106ff7812 */ /* 0x004fda000784c0ff */
[----:B------:R-:W-:Y:S01]  /*1e90*/  @P2 SHF.R.U32.HI R3, RZ, 0x10, R5 ;  /* 0x00000010ff032819 */ /* 0x000fe20000011605 */
[----:B------:R-:W-:Y:S01]  /*1ea0*/  VOTEU.ANY UP0, P2 ;  /* 0x0000000000ff7886 */ /* 0x000fe20001000100 */
[----:B------:R-:W-:Y:S02]  /*1eb0*/  @P2 MOV R10, R4 ;  /* 0x00000004000a2202 */ /* 0x000fe40000000f00 */
[----:B------:R-:W-:Y:S02]  /*1ec0*/  @P2 R2UR.BROADCAST UR8, R3 ;  /* 0x00000000030822ca */ /* 0x000fe400008e0000 */
[----:B------:R-:W-:-:S11]  /*1ed0*/  @P2 LOP3.LUT R9, R5, 0xffff, RZ, 0xc0, !PT ;  /* 0x0000ffff05092812 */ /* 0x000fd600078ec0ff */
[----:B------:R-:W-:Y:S01]  /*1ee0*/  @UP0 UMOV UR36, UR8 ;  /* 0x0000000800240c82 */ /* 0x000fe20008000000 */
[----:B-1----:R-:W-:Y:S05]  /*1ef0*/  @!P0 BRA `(.L_x_33) ;  /* 0x0000000000b88947 */ /* 0x002fea0003800000 */
[----:B------:R-:W4:Y:S01]  /*1f00*/  LDC.64 R4, c[0x0][0xb18] ;  /* 0x0002c600ff047b82 */ /* 0x000f220000000a00 */
[----:B------:R-:W-:-:S07]  /*1f10*/  ISETP.NE.AND P3, PT, R40, 0x1, PT ;  /* 0x000000012800780c */ /* 0x000fce0003f65270 */
[----:B------:R-:W1:Y:S08]  /*1f20*/  LDC.64 R6, c[0x0][0xb10] ;  /* 0x0002c400ff067b82 */ /* 0x000e700000000a00 */
[----:B------:R-:W2:Y:S08]  /*1f30*/  LDC R14, c[0x0][0xb20] ;  /* 0x0002c800ff0e7b82 */ /* 0x000eb00000000800 */
[----:B------:R-:W3:Y:S01]  /*1f40*/  LDC R15, c[0x0][0xb0c] ;  /* 0x0002c300ff0f7b82 */ /* 0x000ee20000000800 */
[----:B----4-:R-:W-:Y:S01]  /*1f50*/  IMAD.HI.U32 R19, R0, R5, RZ ;  /* 0x0000000500137227 */ /* 0x010fe200078e00ff */
[----:B------:R-:W-:-:S03]  /*1f60*/  ISETP.NE.AND P0, PT, R4, 0x1, PT ;  /* 0x000000010400780c */ /* 0x000fc60003f05270 */
[----:B------:R-:W-:-:S03]  /*1f70*/  IMAD.HI.U32 R5, R9, R5, RZ ;  /* 0x0000000509057227 */ /* 0x000fc600078e00ff */
[----:B------:R-:W4:Y:S01]  /*1f80*/  LDC.64 R2, c[0x0][0xb28] ;  /* 0x0002ca00ff027b82 */ /* 0x000f220000000a00 */
[----:B-1----:R-:W-:-:S04]  /*1f90*/  IMAD.HI.U32 R20, R8, R6, RZ ;  /* 0x0000000608147227 */ /* 0x002fc800078e00ff */
[----:B------:R-:W-:Y:S01]  /*1fa0*/  IMAD.HI.U32 R21, R10, R6, RZ ;  /* 0x000000060a157227 */ /* 0x000fe200078e00ff */
[----:B------:R-:W-:Y:S02]  /*1fb0*/  SHF.R.U32.HI R20, RZ, R7, R20 ;  /* 0x00000007ff147219 */ /* 0x000fe40000011614 */
[-C--:B--2---:R-:W-:Y:S02]  /*1fc0*/  SHF.R.U32.HI R19, RZ, R14.reuse, R19 ;  /* 0x0000000eff137219 */ /* 0x084fe40000011613 */
[----:B------:R-:W-:Y:S02]  /*1fd0*/  SHF.R.U32.HI R5, RZ, R14, R5 ;  /* 0x0000000eff057219 */ /* 0x000fe40000011605 */
[----:B------:R-:W-:Y:S02]  /*1fe0*/  SEL R19, R0, R19, !P0 ;  /* 0x0000001300137207 */ /* 0x000fe40004000000 */
[----:B------:R-:W-:Y:S02]  /*1ff0*/  SHF.R.U32.HI R21, RZ, R7, R21 ;  /* 0x00000007ff157219 */ /* 0x000fe40000011615 */
[----:B---3--:R-:W-:-:S02]  /*2000*/  ISETP.NE.AND P1, PT, R15, 0x1, PT ;  /* 0x000000010f00780c */ /* 0x008fc40003f25270 */
[----:B------:R-:W-:Y:S02]  /*2010*/  SEL R5, R9, R5, !P0 ;  /* 0x0000000509057207 */ /* 0x000fe40004000000 */
[----:B------:R-:W-:Y:S02]  /*2020*/  SEL R20, R8, R20, !P1 ;  /* 0x0000001408147207 */ /* 0x000fe40004800000 */
[----:B------:R-:W-:Y:S01]  /*2030*/  SEL R21, R10, R21, !P1 ;  /* 0x000000150a157207 */ /* 0x000fe20004800000 */
[----:B----4-:R-:W-:-:S04]  /*2040*/  IMAD.HI.U32 R18, R19, R2, RZ ;  /* 0x0000000213127227 */ /* 0x010fc800078e00ff */
        /* <DEDUP_REMOVED lines=10> */
[----:B------:R-:W-:-:S04]  /*20f0*/  @!P0 IMAD.HI.U32 R7, R21, R2, RZ ;  /* 0x0000000215078227 */ /* 0x000fc800078e00ff */
[----:B------:R-:W-:Y:S01]  /*2100*/  IMAD.MOV R2, RZ, RZ, -R6 ;  /* 0x000000ffff027224 */ /* 0x000fe200078e0a06 */
[----:B------:R-:W-:Y:S02]  /*2110*/  @!P0 SHF.R.U32.HI R3, RZ, R3, R7 ;  /* 0x00000003ff038219 */ /* 0x000fe40000011607 */
[----:B------:R-:W-:Y:S01]  /*2120*/  IADD3 R7, PT, PT, -R5, RZ, RZ ;  /* 0x000000ff05077210 */ /* 0x000fe20007ffe1ff */
[----:B------:R-:W-:Y:S01]  /*2130*/  IMAD R2, R40, R2, R5 ;  /* 0x0000000228027224 */ /* 0x000fe200078e0205 */
        /* <DEDUP_REMOVED lines=10> */
.L_x_33:
[----:B------:R-:W1:Y:S02]  /*21e0*/  LDCU UR8, c[0x0][0xb30] ;  /* 0x00016600ff0877ac */ /* 0x000e640008000800 */
[----:B-1----:R-:W-:-:S09]  /*21f0*/  UISETP.NE.AND UP0, UPT, UR8, 0x1, UPT ;  /* 0x000000010800788c */ /* 0x002fd2000bf05270 */
[----:B------:R-:W-:Y:S05]  /*2200*/  BRA.U UP0, `(.L_x_34) ;  /* 0x0000000100407547 */ /* 0x000fea000b800000 */
[----:B------:R-:W1:Y:S08]  /*2210*/  LDC.64 R4, c[0x0][0xb10] ;  /* 0x0002c400ff047b82 */ /* 0x000e700000000a00 */
[----:B------:R-:W2:Y:S08]  /*2220*/  LDC.64 R2, c[0x0][0xb18] ;  /* 0x0002c600ff027b82 */ /* 0x000eb00000000a00 */
[----:B------:R-:W3:Y:S08]  /*2230*/  LDC R6, c[0x0][0xb20] ;  /* 0x0002c800ff067b82 */ /* 0x000ef00000000800 */
[----:B------:R-:W4:Y:S01]  /*2240*/  LDC R7, c[0x0][0xb0c] ;  /* 0x0002c300ff077b82 */ /* 0x000f220000000800 */
[----:B-1----:R-:W-:-:S05]  /*2250*/  IMAD.HI.U32 R4, R10, R4, RZ ;  /* 0x000000040a047227 */ /* 0x002fca00078e00ff */
[----:B------:R-:W-:Y:S01]  /*2260*/  SHF.R.U32.HI R4, RZ, R5, R4 ;  /* 0x00000005ff047219 */ /* 0x000fe20000011604 */
[----:B--2---:R-:W-:Y:S01]  /*2270*/  IMAD.HI.U32 R3, R9, R3, RZ ;  /* 0x0000000309037227 */ /* 0x004fe200078e00ff */
[----:B------:R-:W-:-:S04]  /*2280*/  ISETP.NE.AND P0, PT, R2, 0x1, PT ;  /* 0x000000010200780c */ /* 0x000fc80003f05270 */
[----:B---3--:R-:W-:-:S04]  /*2290*/  SHF.R.U32.HI R3, RZ, R6, R3 ;  /* 0x00000006ff037219 */ /* 0x008fc80000011603 */
[----:B------:R-:W-:Y:S02]  /*22a0*/  SEL R3, R9, R3, !P0 ;  /* 0x0000000309037207 */ /* 0x000fe40004000000 */
[----:B----4-:R-:W-:-:S04]  /*22b0*/  ISETP.NE.AND P1, PT, R7, 0x1, PT ;  /* 0x000000010700780c */ /* 0x010fc80003f25270 */
[----:B------:R-:W-:-:S05]  /*22c0*/  SEL R4, R10, R4, !P1 ;  /* 0x000000040a047207 */ /* 0x000fca0004800000 */
[----:B------:R-:W-:Y:S02]  /*22d0*/  IMAD.IADD R5, R3, 0x1, -R4 ;  /* 0x0000000103057824 */ /* 0x000fe400078e0a04 */
[----:B------:R-:W-:Y:S02]  /*22e0*/  IMAD.IADD R3, R4, 0x1, -R3 ;  /* 0x0000000104037824 */ /* 0x000fe400078e0a03 */
[----:B------:R-:W-:Y:S02]  /*22f0*/  IMAD R10, R5, R7, R10 ;  /* 0x00000007050a7224 */ /* 0x000fe400078e020a */
[----:B------:R-:W-:-:S07]  /*2300*/  IMAD R9, R3, R2, R9 ;  /* 0x0000000203097224 */ /* 0x000fce00078e0209 */
.L_x_34:
[----:B------:R-:W-:Y:S01]  /*2310*/  VIADD R16, R16, 0x1 ;  /* 0x0000000110107836 */ /* 0x000fe20000000000 */
[----:B------:R-:W-:Y:S01]  /*2320*/  PLOP3.LUT P1, PT, PT, PT, PT, 0x80, 0x8 ;  /* 0x000000000008781c */ /* 0x000fe20003f2f070 */
[----:B------:R-:W-:Y:S02]  /*2330*/  IMAD.IADD R15, R10, 0x1, R87 ;  /* 0x000000010a0f7824 */ /* 0x000fe400078e0257 */
[----:B------:R-:W-:Y:S01]  /*2340*/  IMAD.IADD R14, R9, 0x1, R86 ;  /* 0x00000001090e7824 */ /* 0x000fe200078e0256 */
[----:B------:R-:W-:-:S04]  /*2350*/  ISETP.NE.AND P0, PT, R16, 0x2, PT ;  /* 0x000000021000780c */ /* 0x000fc80003f05270 */
[----:B------:R-:W-:Y:S02]  /*2360*/  SEL R2, RZ, 0x1, P0 ;  /* 0x00000001ff027807 */ /* 0x000fe40000000000 */
[----:B------:R-:W-:Y:S02]  /*2370*/  SEL R16, R16, RZ, P0 ;  /* 0x000000ff10107207 */ /* 0x000fe40000000000 */
[----:B------:R-:W-:Y:S01]  /*2380*/  LOP3.LUT R13, R13, R2, RZ, 0x3c, !PT ;  /* 0x000000020d0d7212 */ /* 0x000fe200078e3cff */
[----:B------:R-:W-:Y:S06]  /*2390*/  @P2 BRA `(.L_x_35) ;  /* 0xfffffff000702947 */ /* 0x000fec000383ffff */
[----:B------:R-:W-:Y:S01]  /*23a0*/  UIADD3 UR4, UPT, UPT, UR4, 0x28, URZ ;  /* 0x0000002804047890 */ /* 0x000fe2000fffe0ff */
[----:B------:R-:W-:-:S03]  /*23b0*/  SHF.L.U32 R2, R17, 0x1f, RZ ;  /* 0x0000001f11027819 */ /* 0x000fc600000006ff */
[----:B------:R-:W-:-:S09]  /*23c0*/  ULEA UR5, UR6, UR4, 0x3 ;  /* 0x0000000406057291 */ /* 0x000fd2000f8e18ff */
[----:B------:R-:W1:Y:S02]  /*23d0*/  SYNCS.PHASECHK.TRANS64.TRYWAIT P0, [UR5], R2 ;  /* 0x00000002ff0075a7 */ /* 0x000e640008001105 */
[----:B-1----:R-:W-:Y:S05]  /*23e0*/  @!P0 BRA `(.L_x_36) ;  /* 0x0000006800dc8947 */ /* 0x002fea0003800000 */
.L_x_137:
[----:B------:R-:W-:-:S04]  /*23f0*/  UIADD3 UR6, UPT, UPT, UR6, 0x1, URZ ;  /* 0x0000000106067890 */ /* 0x000fc8000fffe0ff */
[----:B------:R-:W-:-:S04]  /*2400*/  UISETP.NE.AND UP0, UPT, UR6, 0x5, UPT ;  /* 0x000000050600788c */ /* 0x000fc8000bf05270 */
[----:B------:R-:W-:Y:S02]  /*2410*/  USEL UR7, URZ, 0x1, UP0 ;  /* 0x00000001ff077887 */ /* 0x000fe40008000000 */
[----:B------:R-:W-:-:S04]  /*2420*/  USEL UR6, UR6, URZ, UP0 ;  /* 0x000000ff06067287 */ /* 0x000fc80008000000 */
[----:B------:R-:W-:Y:S01]  /*2430*/  ULEA UR5, UR6, UR4, 0x3 ;  /* 0x0000000406057291 */ /* 0x000fe2000f8e18ff */
[----:B-1----:R-:W-:-:S04]  /*2440*/  LOP3.LUT R2, R17, UR7, RZ, 0x3c, !PT ;  /* 0x0000000711027c12 */ /* 0x002fc8000f8e3cff */
[----:B------:R-:W-:-:S04]  /*2450*/  SHF.L.U32 R3, R2, 0x1f, RZ ;  /* 0x0000001f02037819 */ /* 0x000fc800000006ff */
[----:B------:R-:W1:Y:S02]  /*2460*/  SYNCS.PHASECHK.TRANS64.TRYWAIT P0, [UR5], R3 ;  /* 0x00000003ff0075a7 */ /* 0x000e640008001105 */
[----:B-1----:R-:W-:Y:S05]  /*2470*/  @!P0 BRA `(.L_x_37) ;  /* 0x0000006800d08947 */ /* 0x002fea0003800000 */
.L_x_139:
[----:B------:R-:W-:-:S04]  /*2480*/  UIADD3 UR6, UPT, UPT, UR6, 0x1, URZ ;  /* 0x0000000106067890 */ /* 0x000fc8000fffe0ff */
[----:B------:R-:W-:-:S04]  /*2490*/  UISETP.NE.AND UP0, UPT, UR6, 0x5, UPT ;  /* 0x000000050600788c */ /* 0x000fc8000bf05270 */
[----:B------:R-:W-:Y:S02]  /*24a0*/  USEL UR7, URZ, 0x1, UP0 ;  /* 0x00000001ff077887 */ /* 0x000fe40008000000 */
[----:B------:R-:W-:-:S04]  /*24b0*/  USEL UR6, UR6, URZ, UP0 ;  /* 0x000000ff06067287 */ /* 0x000fc80008000000 */
[----:B------:R-:W-:Y:S01]  /*24c0*/  ULEA UR5, UR6, UR4, 0x3 ;  /* 0x0000000406057291 */ /* 0x000fe2000f8e18ff */
[----:B------:R-:W-:-:S04]  /*24d0*/  LOP3.LUT R2, R2, UR7, RZ, 0x3c, !PT ;  /* 0x0000000702027c12 */ /* 0x000fc8000f8e3cff */
[----:B-1----:R-:W-:-:S04]  /*24e0*/  SHF.L.U32 R3, R2, 0x1f, RZ ;  /* 0x0000001f02037819 */ /* 0x002fc800000006ff */
[----:B------:R-:W1:Y:S02]  /*24f0*/  SYNCS.PHASECHK.TRANS64.TRYWAIT P0, [UR5], R3 ;  /* 0x00000003ff0075a7 */ /* 0x000e640008001105 */
[----:B-1----:R-:W-:Y:S05]  /*2500*/  @!P0 BRA `(.L_x_38) ;  /* 0x0000006800c48947 */ /* 0x002fea0003800000 */
.L_x_141:
        /* <DEDUP_REMOVED lines=9> */
.L_x_143:
[----:B------:R-:W-:-:S04]  /*25a0*/  UIADD3 UR6, UPT, UPT, UR6, 0x1, URZ ;  /* 0x0000000106067890 */ /* 0x000fc8000fffe0ff */
[----:B------:R-:W-:-:S04]  /*25b0*/  UISETP.NE.AND UP0, UPT, UR6, 0x5, UPT ;  /* 0x000000050600788c */ /* 0x000fc8000bf05270 */
[----:B------:R-:W-:Y:S02]  /*25c0*/  USEL UR5, URZ, 0x1, UP0 ;  /* 0x00000001ff057887 */ /* 0x000fe40008000000 */
[----:B------:R-:W-:-:S04]  /*25d0*/  USEL UR6, UR6, URZ, UP0 ;  /* 0x000000ff06067287 */ /* 0x000fc80008000000 */
[----:B------:R-:W-:Y:S01]  /*25e0*/  ULEA UR6, UR6, UR4, 0x3 ;  /* 0x0000000406067291 */ /* 0x000fe2000f8e18ff */
[----:B------:R-:W-:-:S04]  /*25f0*/  LOP3.LUT R2, R2, UR5, RZ, 0x3c, !PT ;  /* 0x0000000502027c12 */ /* 0x000fc8000f8e3cff */
[----:B------:R-:W-:Y:S01]  /*2600*/  SHF.L.U32 R2, R2, 0x1f, RZ ;  /* 0x0000001f02027819 */ /* 0x000fe200000006ff */
[----:B-1--4-:R-:W-:-:S07]  /*2610*/  IMAD.U32 R0, RZ, RZ, UR6 ;  /* 0x00000006ff007e24 */ /* 0x012fce000f8e00ff */
.L_x_40:
[----:B-1----:R1:W2:Y:S02]  /*2620*/  SYNCS.PHASECHK.TRANS64.TRYWAIT P0, [R0+URZ], R2 ;  /* 0x00000002000075a7 */ /* 0x0022a400080011ff */
[----:B--2---:R-:W-:Y:S05]  /*2630*/  @!P0 NANOSLEEP.SYNCS 0x989680 ;  /* 0x009896800000895d */ /* 0x004fea0003900000 */
[----:B------:R-:W2:Y:S02]  /*2640*/  @!P0 SYNCS.PHASECHK.TRANS64 P0, [R0+URZ], R2 ;  /* 0x00000002000085a7 */ /* 0x000ea400080010ff */
[----:B--2---:R-:W-:Y:S05]  /*2650*/  @P0 EXIT ;  /* 0x000000000000094d */ /* 0x004fea0003800000 */
[----:B------:R-:W-:Y:S05]  /*2660*/  BRA `(.L_x_40) ;  /* 0xfffffffc00ec7947 */ /* 0x000fea000383ffff */
.L_x_17:
[----:B------:R-:W-:-:S04]  /*2670*/  UISETP.NE.AND UP1, UPT, UR37, URZ, UPT ;  /* 0x000000ff2500728c */ /* 0x000fc8000bf25270 */
[----:B------:R-:W-:-:S09]  /*2680*/  UISETP.NE.OR UP1, UPT, UR8, 0x1, UP1 ;  /* 0x000000010800788c */ /* 0x000fd20008f25670 */
[----:B------:R-:W-:Y:S05]  /*2690*/  BRA.U UP1, `(.L_x_41) ;  /* 0x0000000501487547 */ /* 0x000fea000b800000 */
[----:B------:R-:W-:Y:S01]  /*26a0*/  ISETP.NE.AND P2, PT, R2, RZ, PT ;  /* 0x000000ff0200720c */ /* 0x000fe20003f45270 */
[----:B------:R-:W-:Y:S01]  /*26b0*/  IMAD.MOV.U32 R12, RZ, RZ, 0x1 ;  /* 0x00000001ff0c7424 */ /* 0x000fe200078e00ff */
[----:B------:R-:W-:Y:S02]  /*26c0*/  CS2R R10, SRZ ;  /* 0x00000000000a7805 */ /* 0x000fe4000001ff00 */
[----:B------:R-:W-:Y:S01]  /*26d0*/  CS2R R8, SRZ ;  /* 0x0000000000087805 */ /* 0x000fe2000001ff00 */
[----:B------:R-:W-:Y:S01]  /*26e0*/  UMOV UR4, 0x400 ;  /* 0x0000040000047882 */ /* 0x000fe20000000000 */
[----:B------:R-:W-:Y:S01]  /*26f0*/  UMOV UR6, URZ ;  /* 0x000000ff00067c82 */ /* 0x000fe20008000000 */
[----:B------:R-:W-:-:S12]  /*2700*/  ULEA UR37, UR37, UR4, 0x18 ;  /* 0x0000000425257291 */ /* 0x000fd8000f8ec0ff */
.L_x_45:
[----:B------:R-:W-:Y:S02]  /*2710*/  LEA R0, R8, UR37, 0x3 ;  /* 0x0000002508007c11 */ /* 0x000fe4000f8e18ff */
[----:B------:R-:W-:-:S03]  /*2720*/  SHF.L.U32 R4, R9, 0x1f, RZ ;  /* 0x0000001f09047819 */ /* 0x000fc600000006ff */
[----:B------:R-:W-:Y:S01]  /*2730*/  VIADD R5, R0, 0x110 ;  /* 0x0000011000057836 */ /* 0x000fe20000000000 */
[----:B------:R-:W1:Y:S02]  /*2740*/  SYNCS.PHASECHK.TRANS64.TRYWAIT P0, [R0+URZ+0x100], R4 ;  /* 0x00010004000075a7 */ /* 0x000e6400080011ff */
[----:B-1----:R-:W-:Y:S05]  /*2750*/  @!P0 BRA `(.L_x_42) ;  /* 0x0000006800608947 */ /* 0x002fea0003800000 */
.L_x_144:
[----:B------:R-:W-:Y:S01]  /*2760*/  ULEA UR5, UR6, UR37, 0x3 ;  /* 0x0000002506057291 */ /* 0x000fe2000f8e18ff */
[----:B-1----:R-:W-:Y:S01]  /*2770*/  PRMT R0, RZ, 0x654, R5 ;  /* 0x00000654ff007816 */ /* 0x002fe20000000005 */
[----:B------:R-:W-:Y:S01]  /*2780*/  @!P2 IMAD.MOV.U32 R4, RZ, RZ, 0x10 ;  /* 0x00000010ff04a424 */ /* 0x000fe200078e00ff */
[----:B------:R-:W-:Y:S01]  /*2790*/  SHF.L.U32 R5, R12, 0x1f, RZ ;  /* 0x0000001f0c057819 */ /* 0x000fe200000006ff */
[----:B------:R-:W-:Y:S01]  /*27a0*/  UIADD3 UR4, UPT, UPT, UR5, 0xa0, URZ ;  /* 0x000000a005047890 */ /* 0x000fe2000fffe0ff */
[----:B------:R1:W-:Y:S05]  /*27b0*/  SYNCS.ARRIVE.TRANS64.RED.A1T0 RZ, [R0+URZ], RZ ;  /* 0x000000ff00ff79a7 */ /* 0x0003ea00081004ff */
[----:B------:R-:W-:Y:S01]  /*27c0*/  IMAD.U32 R6, RZ, RZ, UR4 ;  /* 0x00000004ff067e24 */ /* 0x000fe2000f8e00ff */
[----:B------:R-:W2:Y:S04]  /*27d0*/  SYNCS.PHASECHK.TRANS64.TRYWAIT P0, [UR5+0xb0], R5 ;  /* 0x0000b005ff0075a7 */ /* 0x000ea80008001105 */
[----:B------:R-:W-:Y:S01]  /*27e0*/  PRMT R6, R2, 0x654, R6 ;  /* 0x0000065402067816 */ /* 0x000fe20000000006 */
[----:B-12---:R-:W-:Y:S06]  /*27f0*/  @!P0 BRA `(.L_x_43) ;  /* 0x00000068004c8947 */ /* 0x006fec0003800000 */
.L_x_146:
[----:B------:R-:W-:Y:S01]  /*2800*/  ULEA UR4, UR6, UR37, 0x4 ;  /* 0x0000002506047291 */ /* 0x000fe2000f8e20ff */
[----:B------:R-:W-:Y:S01]  /*2810*/  SEL R3, R6, R3, !P2 ;  /* 0x0000000306037207 */ /* 0x000fe20005000000 */
[----:B------:R-:W-:Y:S01]  /*2820*/  UIADD3 UR5, UPT, UPT, UR5, 0xa0, URZ ;  /* 0x000000a005057890 */ /* 0x000fe2000fffe0ff */
[----:B-1----:R-:W-:Y:S01]  /*2830*/  LEA R0, R11, UR37, 0x3 ;  /* 0x000000250b007c11 */ /* 0x002fe2000f8e18ff */
[----:B------:R-:W-:Y:S01]  /*2840*/  UIADD3 UR4, UPT, UPT, UR4, 0x130, URZ ;  /* 0x0000013004047890 */ /* 0x000fe2000fffe0ff */
[----:B------:R1:W-:Y:S01]  /*2850*/  @!P2 SYNCS.ARRIVE.TRANS64.RED RZ, [R3+URZ], R4 ;  /* 0x0000000403ffa9a7 */ /* 0x0003e200080004ff */
[----:B------:R-:W-:Y:S01]  /*2860*/  UIADD3 UR6, UPT, UPT, UR6, 0x1, URZ ;  /* 0x0000000106067890 */ /* 0x000fe2000fffe0ff */
[----:B------:R-:W-:-:S03]  /*2870*/  VIADD R8, R8, 0x1 ;  /* 0x0000000108087836 */ /* 0x000fc60000000000 */
[----:B------:R-:W-:Y:S02]  /*2880*/  UISETP.NE.AND UP0, UPT, UR6, 0x2, UPT ;  /* 0x000000020600788c */ /* 0x000fe4000bf05270 */
[----:B------:R-:W-:Y:S01]  /*2890*/  ISETP.NE.AND P0, PT, R8, 0x2, PT ;  /* 0x000000020800780c */ /* 0x000fe20003f05270 */
[----:B------:R-:W-:Y:S06]  /*28a0*/  UGETNEXTWORKID.BROADCAST [UR4], [UR5] ;  /* 0x00000000040073ca */ /* 0x000fec0008000100 */
[----:B------:R-:W-:Y:S02]  /*28b0*/  USEL UR4, URZ, 0x1, UP0 ;  /* 0x00000001ff047887 */ /* 0x000fe40008000000 */
[----:B------:R-:W-:-:S04]  /*28c0*/  USEL UR6, UR6, URZ, UP0 ;  /* 0x000000ff06067287 */ /* 0x000fc80008000000 */
[----:B------:R-:W-:Y:S02]  /*28d0*/  LOP3.LUT R12, R12, UR4, RZ, 0x3c, !PT ;  /* 0x000000040c0c7c12 */ /* 0x000fe4000f8e3cff */
[----:B-1----:R-:W-:-:S04]  /*28e0*/  SHF.L.U32 R4, R10, 0x1f, RZ ;  /* 0x0000001f0a047819 */ /* 0x002fc800000006ff */
[----:B------:R-:W1:Y:S02]  /*28f0*/  SYNCS.PHASECHK.TRANS64.TRYWAIT P1, [R0+URZ+0xa0], R4 ;  /* 0x0000a004000075a7 */ /* 0x000e6400080211ff */
[----:B-1----:R-:W-:Y:S05]  /*2900*/  @!P1 BRA `(.L_x_44) ;  /* 0x0000006800209947 */ /* 0x002fea0003800000 */
.L_x_147:
[C---:B-1----:R-:W-:Y:S01]  /*2910*/  LEA R4, R11.reuse, UR37, 0x4 ;  /* 0x000000250b047c11 */ /* 0x042fe2000f8e20ff */
[----:B------:R-:W-:Y:S01]  /*2920*/  VIADD R0, R0, 0xb0 ;  /* 0x000000b000007836 */ /* 0x000fe20000000000 */
[----:B------:R-:W-:Y:S01]  /*2930*/  SEL R8, R8, RZ, P0 ;  /* 0x000000ff08087207 */ /* 0x000fe20000000000 */
[----:B------:R-:W-:-:S03]  /*2940*/  VIADD R11, R11, 0x1 ;  /* 0x000000010b0b7836 */ /* 0x000fc60000000000 */
[----:B------:R-:W1:Y:S01]  /*2950*/  LDS.128 R4, [R4+0x130] ;  /* 0x0001300004047984 */ /* 0x000e620000000c00 */
[----:B------:R-:W-:Y:S02]  /*2960*/  PRMT R0, RZ, 0x654, R0 ;  /* 0x00000654ff007816 */ /* 0x000fe40000000000 */
[C---:B------:R-:W-:Y:S01]  /*2970*/  ISETP.NE.AND P1, PT, R11.reuse, 0x2, PT ;  /* 0x000000020b00780c */ /* 0x040fe20003f25270 */
[----:B------:R-:W-:Y:S01]  /*2980*/  @!PT LDS RZ, [RZ] ;  /* 0x00000000fffff984 */ /* 0x000fe20000000800 */
[----:B------:R-:W-:Y:S01]  /*2990*/  @!PT LDS RZ, [RZ] ;  /* 0x00000000fffff984 */ /* 0x000fe20000000800 */
[----:B------:R-:W-:Y:S01]  /*29a0*/  @!PT LDS RZ, [RZ] ;  /* 0x00000000fffff984 */ /* 0x000fe20000000800 */
[----:B------:R-:W-:Y:S01]  /*29b0*/  @!PT LDS RZ, [RZ] ;  /* 0x00000000fffff984 */ /* 0x000fe20000000800 */
[----:B------:R2:W-:Y:S06]  /*29c0*/  MEMBAR.ALL.CTA ;  /* 0x0000000000007992 */ /* 0x0005ec0000008000 */
[----:B--2---:R-:W2:Y:S01]  /*29d0*/  FENCE.VIEW.ASYNC.S ;  /* 0x00000000000073c6 */ /* 0x004ea20000000000 */
[----:B------:R-:W-:Y:S01]  /*29e0*/  SEL R11, R11, RZ, P1 ;  /* 0x000000ff0b0b7207 */ /* 0x000fe20000800000 */
[----:B--2---:R2:W-:Y:S01]  /*29f0*/  SYNCS.ARRIVE.TRANS64.RED.A1T0 RZ, [R0+URZ], RZ ;  /* 0x000000ff00ff79a7 */ /* 0x0045e200081004ff */
[----:B-1----:R-:W-:-:S02]  /*2a00*/  LOP3.LUT P3, RZ, R6, 0x1, RZ, 0xc0, !PT ;  /* 0x0000000106ff7812 */ /* 0x002fc4000786c0ff */
[----:B------:R-:W-:-:S04]  /*2a10*/  SEL R4, RZ, 0x1, P1 ;  /* 0x00000001ff047807 */ /* 0x000fc80000800000 */
[----:B------:R-:W-:Y:S02]  /*2a20*/  LOP3.LUT R10, R10, R4, RZ, 0x3c, !PT ;  /* 0x000000040a0a7212 */ /* 0x000fe400078e3cff */
[----:B--2---:R-:W-:-:S04]  /*2a30*/  SEL R0, RZ, 0x1, P0 ;  /* 0x00000001ff007807 */ /* 0x004fc80000000000 */
[----:B------:R-:W-:Y:S01]  /*2a40*/  LOP3.LUT R9, R9, R0, RZ, 0x3c, !PT ;  /* 0x0000000009097212 */ /* 0x000fe200078e3cff */
[----:B------:R-:W-:Y:S06]  /*2a50*/  @P3 BRA `(.L_x_45) ;  /* 0xfffffffc002c3947 */ /* 0x000fec000383ffff */
[----:B------:R-:W-:Y:S01]  /*2a60*/  ULEA UR5, UR6, UR37, 0x3 ;  /* 0x0000002506057291 */ /* 0x000fe2000f8e18ff */
[----:B------:R-:W-:-:S08]  /*2a70*/  SHF.L.U32 R2, R12, 0x1f, RZ ;  /* 0x0000001f0c027819 */ /* 0x000fd000000006ff */
[----:B------:R-:W1:Y:S02]  /*2a80*/  SYNCS.PHASECHK.TRANS64 P0, [UR5+0xb0], R2 ;  /* 0x0000b002ff0075a7 */ /* 0x000e640008001005 */
[----:B-1----:R-:W-:Y:S05]  /*2a90*/  @P0 BRA `(.L_x_46) ;  /* 0x0000000000080947 */ /* 0x002fea0003800000 */
[----:B------:R-:W1:Y:S02]  /*2aa0*/  SYNCS.PHASECHK.TRANS64.TRYWAIT P0, [UR5+0xb0], R2 ;  /* 0x0000b002ff0075a7 */ /* 0x000e640008001105 */
[----:B-1----:R-:W-:Y:S05]  /*2ab0*/  @!P0 BRA `(.L_x_47) ;  /* 0x0000006400c88947 */ /* 0x002fea0003800000 */
.L_x_46:
[----:B------:R-:W-:-:S04]  /*2ac0*/  UIADD3 UR4, UPT, UPT, UR6, 0x1, URZ ;  /* 0x0000000106047890 */ /* 0x000fc8000fffe0ff */
[----:B------:R-:W-:-:S04]  /*2ad0*/  UISETP.NE.AND UP0, UPT, UR4, 0x2, UPT ;  /* 0x000000020400788c */ /* 0x000fc8000bf05270 */
[----:B------:R-:W-:Y:S02]  /*2ae0*/  USEL UR7, URZ, 0x1, UP0 ;  /* 0x00000001ff077887 */ /* 0x000fe40008000000 */
[----:B------:R-:W-:-:S04]  /*2af0*/  USEL UR4, UR4, URZ, UP0 ;  /* 0x000000ff04047287 */ /* 0x000fc80008000000 */
[----:B------:R-:W-:Y:S01]  /*2b00*/  ULEA UR4, UR4, UR37, 0x3 ;  /* 0x0000002504047291 */ /* 0x000fe2000f8e18ff */
[----:B-1----:R-:W-:-:S04]  /*2b10*/  LOP3.LUT R2, R12, UR7, RZ, 0x3c, !PT ;  /* 0x000000070c027c12 */ /* 0x002fc8000f8e3cff */
[----:B------:R-:W-:-:S04]  /*2b20*/  SHF.L.U32 R0, R2, 0x1f, RZ ;  /* 0x0000001f02007819 */ /* 0x000fc800000006ff */
[----:B------:R-:W1:Y:S02]  /*2b30*/  SYNCS.PHASECHK.TRANS64 P0, [UR4+0xb0], R0 ;  /* 0x0000b000ff0075a7 */ /* 0x000e640008001004 */
[----:B-1----:R-:W-:Y:S05]  /*2b40*/  @P0 EXIT ;  /* 0x000000000000094d */ /* 0x002fea0003800000 */
[----:B------:R-:W-:Y:S02]  /*2b50*/  SHF.L.U32 R2, R2, 0x1f, RZ ;  /* 0x0000001f02027819 */ /* 0x000fe400000006ff */
[----:B------:R-:W-:-:S07]  /*2b60*/  MOV R0, UR4 ;  /* 0x0000000400007c02 */ /* 0x000fce0008000f00 */
.L_x_48:
[----:B-1----:R1:W2:Y:S02]  /*2b70*/  SYNCS.PHASECHK.TRANS64.TRYWAIT P0, [R0+URZ+0xb0], R2 ;  /* 0x0000b002000075a7 */ /* 0x0022a400080011ff */
[----:B--2---:R-:W-:Y:S05]  /*2b80*/  @!P0 NANOSLEEP.SYNCS 0x989680 ;  /* 0x009896800000895d */ /* 0x004fea0003900000 */
[----:B------:R-:W2:Y:S02]  /*2b90*/  @!P0 SYNCS.PHASECHK.TRANS64 P0, [R0+URZ+0xb0], R2 ;  /* 0x0000b002000085a7 */ /* 0x000ea400080010ff */
[----:B--2---:R-:W-:Y:S05]  /*2ba0*/  @P0 EXIT ;  /* 0x000000000000094d */ /* 0x004fea0003800000 */
[----:B------:R-:W-:Y:S05]  /*2bb0*/  BRA `(.L_x_48) ;  /* 0xfffffffc00ec7947 */ /* 0x000fea000383ffff */
.L_x_41:
[----:B------:R-:W-:-:S09]  /*2bc0*/  UISETP.NE.AND UP1, UPT, UR8, URZ, UPT ;  /* 0x000000ff0800728c */ /* 0x000fd2000bf25270 */
[----:B------:R-:W-:Y:S05]  /*2bd0*/  BRA.U UP1, `(.L_x_49) ;  /* 0x0000000d01b47547 */ /* 0x000fea000b800000 */
[----:B------:R-:W-:Y:S01]  /*2be0*/  UMOV UR4, 0x40 ;  /* 0x0000004000047882 */ /* 0x000fe20000000000 */
[----:B------:R-:W-:Y:S01]  /*2bf0*/  NOP ;  /* 0x0000000000007918 */ /* 0x000fe20000000000 */
[----:B------:R-:W-:Y:S01]  /*2c00*/  ULEA UR4, UR37, UR4, 0x18 ;  /* 0x0000000425047291 */ /* 0x000fe2000f8ec0ff */
[----:B------:R-:W-:Y:S02]  /*2c10*/  UMOV UR5, 0x400 ;  /* 0x0000040000057882 */ /* 0x000fe40000000000 */
[----:B------:R-:W-:-:S06]  /*2c20*/  ULEA UR37, UR37, UR5, 0x18 ;  /* 0x0000000525257291 */ /* 0x000fcc000f8ec0ff */
[----:B------:R-:W1:Y:S02]  /*2c30*/  LDS.U8 R0, [UR4+0x1c] ;  /* 0x00001c04ff007984 */ /* 0x000e640008000000 */
[----:B-1----:R-:W-:-:S13]  /*2c40*/  ISETP.NE.AND P0, PT, R0, RZ, PT ;  /* 0x000000ff0000720c */ /* 0x002fda0003f05270 */
[----:B------:R-:W-:Y:S05]  /*2c50*/  @P0 BRA `(.L_x_50) ;  /* 0x0000000000580947 */ /* 0x000fea0003800000 */
[----:B------:R-:W-:-:S13]  /*2c60*/  ELECT P0, URZ, PT ;  /* 0x0000000000ff782f */ /* 0x000fda0003800000 */
[----:B------:R-:W-:Y:S05]  /*2c70*/  @!P0 BRA `(.L_x_51) ;  /* 0x0000000000608947 */ /* 0x000fea0003800000 */
[----:B------:R-:W-:Y:S01]  /*2c80*/  UMOV UR5, 0x10 ;  /* 0x0000001000057882 */ /* 0x000fe20000000000 */
[----:B------:R-:W-:Y:S01]  /*2c90*/  HFMA2 R0, -RZ, RZ, 0, 5.9604644775390625e-08 ;  /* 0x00000001ff007431 */ /* 0x000fe200000001ff */
[----:B------:R-:W-:-:S03]  /*2ca0*/  MOV R2, 0xffff ;  /* 0x0000ffff00027802 */ /* 0x000fc60000000f00 */
[----:B------:R-:W-:Y:S04]  /*2cb0*/  DEPBAR.LE SB1, 0x36 ;  /* 0x00009d800000791a */ /* 0x000fe80000000000 */
[----:B------:R-:W1:Y:S02]  /*2cc0*/  UTCATOMSWS.FIND_AND_SET.ALIGN UP0, UR5, UR5 ;  /* 0x00000005000575e3 */ /* 0x000e640008000800 */
[----:B-1----:R-:W-:Y:S01]  /*2cd0*/  MOV R3, UR5 ;  /* 0x0000000500037c02 */ /* 0x002fe20008000f00 */
[----:B------:R-:W-:Y:S06]  /*2ce0*/  BRA.U UP0, `(.L_x_52) ;  /* 0x0000000100187547 */ /* 0x000fec000b800000 */
.L_x_53:
[----:B------:R-:W-:Y:S05]  /*2cf0*/  NANOSLEEP 0x64 ;  /* 0x000000640000795d */ /* 0x000fea0003800000 */
[----:B------:R-:W-:-:S05]  /*2d00*/  UMOV UR5, 0x10 ;  /* 0x0000001000057882 */ /* 0x000fca0000000000 */
[----:B------:R-:W-:Y:S04]  /*2d10*/  DEPBAR.LE SB1, 0x36 ;  /* 0x00009d800000791a */ /* 0x000fe80000000000 */
[----:B------:R-:W1:Y:S02]  /*2d20*/  UTCATOMSWS.FIND_AND_SET.ALIGN UP0, UR5, UR5 ;  /* 0x00000005000575e3 */ /* 0x000e640008000800 */
[----:B-1----:R-:W-:Y:S01]  /*2d30*/  MOV R3, UR5 ;  /* 0x0000000500037c02 */ /* 0x002fe20008000f00 */
[----:B------:R-:W-:Y:S05]  /*2d40*/  BRA.U !UP0, `(.L_x_53) ;  /* 0xfffffffd08e87547 */ /* 0x000fea000b83ffff */
.L_x_52:
[-C--:B------:R-:W-:Y:S02]  /*2d50*/  SHF.L.U32 R2, R2, R3.reuse, RZ ;  /* 0x0000000302027219 */ /* 0x080fe400000006ff */
[----:B------:R-:W-:Y:S01]  /*2d60*/  SHF.L.U32 R0, R0, R3, RZ ;  /* 0x0000000300007219 */ /* 0x000fe200000006ff */
[----:B------:R-:W-:Y:S02]  /*2d70*/  IMAD.SHL.U32 R3, R3, 0x20, RZ ;  /* 0x0000002003037824 */ /* 0x000fe400078e00ff */
[----:B------:R1:W-:Y:S04]  /*2d80*/  ATOMS.OR RZ, [UR4+0x14], R2 ;  /* 0x00001402ffff798c */ /* 0x0003e8000b000004 */
[----:B------:R1:W-:Y:S04]  /*2d90*/  ATOMS.OR RZ, [UR4+0x18], R0 ;  /* 0x00001800ffff798c */ /* 0x0003e8000b000004 */
[----:B------:R1:W-:Y:S01]  /*2da0*/  STS [UR37+0x150], R3 ;  /* 0x00015003ff007988 */ /* 0x0003e20008000825 */
[----:B------:R-:W-:Y:S05]  /*2db0*/  BRA `(.L_x_51) ;  /* 0x0000000000107947 */ /* 0x000fea0003800000 */
.L_x_50:
[----:B------:R-:W-:Y:S02]  /*2dc0*/  MOV R0, 0xffffffff ;  /* 0xffffffff00007802 */ /* 0x000fe40000000f00 */
[----:B------:R-:W-:-:S03]  /*2dd0*/  MOV R2, 0x2e00 ;  /* 0x00002e0000027802 */ /* 0x000fc60000000f00 */
[----:B------:R1:W-:Y:S04]  /*2de0*/  STS [UR37+0x150], R0 ;  /* 0x00015000ff007988 */ /* 0x0003e80008000825 */
[----:B-1-3-5:R-:W-:Y:S05]  /*2df0*/  CALL.REL.NOINC `($__internal_1_$__cuda_sm10x_tcgen05_guardrail_trap_phase_invalid_during_alloc) ;  /* 0x0000006c00107944 */ /* 0x02afea0003c00000 */
.L_x_51:
[----:B------:R-:W-:Y:S05]  /*2e00*/  WARPSYNC.ALL ;  /* 0x0000000000007948 */ /* 0x000fea0003800000 */
[----:B------:R-:W2:Y:S01]  /*2e10*/  S2UR UR5, SR_CgaCtaId ;  /* 0x00000000000579c3 */ /* 0x000ea20000008800 */
[----:B------:R-:W-:Y:S01]  /*2e20*/  UMOV UR4, 0x400 ;  /* 0x0000040000047882 */ /* 0x000fe20000000000 */
[----:B------:R-:W-:-:S06]  /*2e30*/  NOP ;  /* 0x0000000000007918 */ /* 0x000fcc0000000000 */
[----:B------:R-:W-:Y:S06]  /*2e40*/  BAR.ARV 0x6, 0xa0 ;  /* 0x0182800000007b1d */ /* 0x000fec0000002000 */
[----:B------:R-:W4:Y:S01]  /*2e50*/  LDCU UR7, c[0x0][0x38c] ;  /* 0x00007180ff0777ac */ /* 0x000f220008000800 */
[----:B------:R-:W-:Y:S01]  /*2e60*/  IMAD.MOV.U32 R11, RZ, RZ, 0x1 ;  /* 0x00000001ff0b7424 */ /* 0x000fe200078e00ff */
[----:B------:R-:W-:Y:S01]  /*2e70*/  CS2R R8, SRZ ;  /* 0x0000000000087805 */ /* 0x000fe2000001ff00 */
[----:B------:R-:W-:Y:S01]  /*2e80*/  IMAD.MOV.U32 R10, RZ, RZ, RZ ;  /* 0x000000ffff0a7224 */ /* 0x000fe200078e00ff */
[----:B------:R-:W3:Y:S01]  /*2e90*/  LDCU UR6, c[0x0][0x38c] ;  /* 0x00007180ff0677ac */ /* 0x000ee20008000800 */
[----:B------:R-:W-:Y:S01]  /*2ea0*/  UMOV UR15, URZ ;  /* 0x000000ff000f7c82 */ /* 0x000fe20008000000 */
[----:B------:R-:W-:Y:S01]  /*2eb0*/  UMOV UR14, URZ ;  /* 0x000000ff000e7c82 */ /* 0x000fe20008000000 */
[----:B--2---:R-:W-:Y:S01]  /*2ec0*/  ULEA UR5, UR5, UR4, 0x18 ;  /* 0x0000000405057291 */ /* 0x004fe2000f8ec0ff */
[----:B------:R-:W-:Y:S01]  /*2ed0*/  UMOV UR24, 0x0 ;  /* 0x0000000000187882 */ /* 0x000fe20000000000 */
[----:B------:R-:W-:-:S02]  /*2ee0*/  UMOV UR25, 0x8210010 ;  /* 0x0821001000197882 */ /* 0x000fc40000000000 */
[----:B------:R-:W-:Y:S02]  /*2ef0*/  UIADD3 UR10, UPT, UPT, UR5, 0x8400, URZ ;  /* 0x00008400050a7890 */ /* 0x000fe4000fffe0ff */
[----:B------:R-:W-:Y:S02]  /*2f00*/  UIADD3 UR11, UPT, UPT, UR5, 0x1c400, URZ ;  /* 0x0001c400050b7890 */ /* 0x000fe4000fffe0ff */
[----:B----4-:R-:W-:Y:S01]  /*2f10*/  UIADD3 UR7, UPT, UPT, UR7, 0x3f, URZ ;  /* 0x0000003f07077890 */ /* 0x010fe2000fffe0ff */
[----:B-1----:R-:W1:Y:S01]  /*2f20*/  LDS R0, [UR5+0x150] ;  /* 0x00015005ff007984 */ /* 0x002e620008000800 */
[----:B------:R-:W-:Y:S02]  /*2f30*/  USHF.R.U32.HI UR10, URZ, 0x4, UR10 ;  /* 0x00000004ff0a7899 */ /* 0x000fe4000801160a */
[----:B------:R-:W-:Y:S02]  /*2f40*/  USHF.R.S32.HI UR4, URZ, 0x1f, UR7 ;  /* 0x0000001fff047899 */ /* 0x000fe40008011407 */
[----:B------:R-:W-:-:S02]  /*2f50*/  USHF.R.U32.HI UR11, URZ, 0x4, UR11 ;  /* 0x00000004ff0b7899 */ /* 0x000fc4000801160b */
[----:B------:R-:W-:Y:S02]  /*2f60*/  ULEA.HI UR4, UR4, UR7, URZ, 0x6 ;  /* 0x0000000704047291 */ /* 0x000fe4000f8f30ff */
[----:B------:R-:W-:Y:S02]  /*2f70*/  ULOP3.LUT UR10, UR10, 0x3fff, URZ, 0xc0, !UPT ;  /* 0x00003fff0a0a7892 */ /* 0x000fe4000f8ec0ff */
[----:B------:R-:W-:Y:S02]  /*2f80*/  USHF.R.S32.HI UR4, URZ, 0x6, UR4 ;  /* 0x00000006ff047899 */ /* 0x000fe40008011404 */
[----:B------:R-:W-:Y:S02]  /*2f90*/  ULOP3.LUT UR11, UR11, 0x3fff, URZ, 0xc0, !UPT ;  /* 0x00003fff0b0b7892 */ /* 0x000fe4000f8ec0ff */
[----:B------:R-:W-:Y:S01]  /*2fa0*/  UISETP.LT.AND UP0, UPT, UR4, 0x1, UPT ;  /* 0x000000010400788c */ /* 0x000fe2000bf01270 */
[----:B------:R-:W-:Y:S01]  /*2fb0*/  UMOV UR22, 0x0 ;  /* 0x0000000000167882 */ /* 0x000fe20000000000 */
[----:B------:R-:W-:-:S02]  /*2fc0*/  UMOV UR23, 0x8210010 ;  /* 0x0821001000177882 */ /* 0x000fc40000000000 */
[----:B------:R-:W-:Y:S02]  /*2fd0*/  USEL UR9, UR4, 0x1, !UP0 ;  /* 0x0000000104097887 */ /* 0x000fe4000c000000 */
[----:B------:R-:W-:Y:S02]  /*2fe0*/  ULOP3.LUT UR10, UR10, 0x10000, URZ, 0xfc, !UPT ;  /* 0x000100000a0a7892 */ /* 0x000fe4000f8efcff */
[----:B------:R-:W-:Y:S02]  /*2ff0*/  ULOP3.LUT UR11, UR11, 0x2000000, URZ, 0xfc, !UPT ;  /* 0x020000000b0b7892 */ /* 0x000fe4000f8efcff */
[----:B------:R-:W-:Y:S02]  /*3000*/  UIADD3 UR9, UPT, UPT, -UR9, URZ, URZ ;  /* 0x000000ff09097290 */ /* 0x000fe4000fffe1ff */
[----:B---3--:R-:W-:Y:S01]  /*3010*/  UISETP.GE.AND UP3, UPT, UR6, 0x1, UPT ;  /* 0x000000010600788c */ /* 0x008fe2000bf66270 */
[----:B------:R-:W-:Y:S01]  /*3020*/  UMOV UR20, 0x0 ;  /* 0x0000000000147882 */ /* 0x000fe20000000000 */
[----:B------:R-:W-:Y:S01]  /*3030*/  UMOV UR21, 0x8210010 ;  /* 0x0821001000157882 */ /* 0x000fe20000000000 */
[----:B------:R-:W-:Y:S01]  /*3040*/  UMOV UR18, 0x0 ;  /* 0x0000000000127882 */ /* 0x000fe20000000000 */
[----:B------:R-:W-:Y:S01]  /*3050*/  UMOV UR19, 0x8210010 ;  /* 0x0821001000137882 */ /* 0x000fe20000000000 */
[----:B-1----:R-:W-:-:S15]  /*3060*/  R2UR UR16, R0 ;  /* 0x00000000001072ca */ /* 0x002fde00000e0000 */
.L_x_60:
[----:B------:R-:W-:Y:S02]  /*3070*/  LEA R0, R10, UR5, 0x3 ;  /* 0x000000050a007c11 */ /* 0x000fe4000f8e18ff */
[----:B------:R-:W-:Y:S02]  /*3080*/  SHF.L.U32 R2, R9, 0x1f, RZ ;  /* 0x0000001f09027819 */ /* 0x000fe400000006ff */
[----:B------:R-:W-:Y:S01]  /*3090*/  PLOP3.LUT P0, PT, PT, PT, UP3, 0x80, 0x8 ;  /* 0x000000000008781c */ /* 0x000fe20003f0f038 */
[----:B------:R-:W-:Y:S01]  /*30a0*/  VIADD R3, R0, 0xb0 ;  /* 0x000000b000037836 */ /* 0x000fe20000000000 */
[----:B-1----:R-:W1:Y:S02]  /*30b0*/  SYNCS.PHASECHK.TRANS64.TRYWAIT P1, [R0+URZ+0xa0], R2 ;  /* 0x0000a002000075a7 */ /* 0x002e6400080211ff */
[----:B-1-3--:R-:W-:Y:S09]  /*30c0*/  @!P1 BRA `(.L_x_54) ;  /* 0x00000060005c9947 */ /* 0x00aff20003800000 */
.L_x_149:
[----:B------:R-:W-:Y:S01]  /*30d0*/  LEA R4, R10, UR5, 0x4 ;  /* 0x000000050a047c11 */ /* 0x000fe2000f8e20ff */
[----:B------:R-:W-:Y:S01]  /*30e0*/  @UP3 ULEA UR6, UR14, UR5, 0x3 ;  /* 0x000000050e063291 */ /* 0x000fe2000f8e18ff */
[----:B------:R-:W-:Y:S01]  /*30f0*/  PLOP3.LUT P2, PT, PT, PT, PT, 0x80, 0x8 ;  /* 0x000000000008781c */ /* 0x000fe20003f4f070 */
[----:B------:R-:W-:Y:S01]  /*3100*/  ULEA UR7, UR15, UR5, 0x3 ;  /* 0x000000050f077291 */ /* 0x000fe2000f8e18ff */
[----:B------:R-:W-:Y:S01]  /*3110*/  PRMT R3, RZ, 0x654, R3 ;  /* 0x00000654ff037816 */ /* 0x000fe20000000003 */
[----:B------:R-:W-:Y:S01]  /*3120*/  ULEA UR8, UR15, UR16, 0x7 ;  /* 0x000000100f087291 */ /* 0x000fe2000f8e38ff */
[----:B------:R-:W2:Y:S01]  /*3130*/  LDS.128 R4, [R4+0x130] ;  /* 0x0001300004047984 */ /* 0x000ea20000000c00 */
[----:B-1----:R-:W-:Y:S02]  /*3140*/  @P0 SHF.L.U32 R2, R8, 0x1f, RZ ;  /* 0x0000001f08020819 */ /* 0x002fe400000006ff */
[----:B------:R-:W-:Y:S01]  /*3150*/  SHF.L.U32 R0, R11, 0x1f, RZ ;  /* 0x0000001f0b007819 */ /* 0x000fe200000006ff */
[----:B------:R-:W-:Y:S01]  /*3160*/  @!PT LDS RZ, [RZ] ;  /* 0x00000000fffff984 */ /* 0x000fe20000000800 */
[----:B------:R-:W-:Y:S01]  /*3170*/  @!PT LDS RZ, [RZ] ;  /* 0x00000000fffff984 */ /* 0x000fe20000000800 */
[----:B------:R-:W-:Y:S01]  /*3180*/  @!PT LDS RZ, [RZ] ;  /* 0x00000000fffff984 */ /* 0x000fe20000000800 */
[----:B------:R-:W-:Y:S01]  /*3190*/  @!PT LDS RZ, [RZ] ;  /* 0x00000000fffff984 */ /* 0x000fe20000000800 */
[----:B------:R1:W-:Y:S06]  /*31a0*/  MEMBAR.ALL.CTA ;  /* 0x0000000000007992 */ /* 0x0003ec0000008000 */
[----:B-1----:R-:W1:Y:S02]  /*31b0*/  FENCE.VIEW.ASYNC.S ;  /* 0x00000000000073c6 */ /* 0x002e640000000000 */
[----:B-1----:R1:W-:Y:S01]  /*31c0*/  SYNCS.ARRIVE.TRANS64.RED.A1T0 RZ, [R3+URZ], RZ ;  /* 0x000000ff03ff79a7 */ /* 0x0023e200081004ff */
[----:B------:R1:W3:Y:S01]  /*31d0*/  @P0 SYNCS.PHASECHK.TRANS64.TRYWAIT P2, [UR6], R2 ;  /* 0x00000002ff0005a7 */ /* 0x0002e20008041106 */
[----:B--2---:R-:W-:Y:S01]  /*31e0*/  LOP3.LUT P1, RZ, R6, 0x1, RZ, 0xc0, !PT ;  /* 0x0000000106ff7812 */ /* 0x004fe2000782c0ff */
[----:B------:R-:W2:Y:S02]  /*31f0*/  SYNCS.PHASECHK.TRANS64.TRYWAIT P0, [UR7+0xe0], R0 ;  /* 0x0000e000ff0075a7 */ /* 0x000ea40008001107 */
[----:B-123--:R-:W-:Y:S10]  /*3200*/  @!P0 BRA `(.L_x_55) ;  /* 0x0000006000208947 */ /* 0x00eff40003800000 */
.L_x_151:
[----:B------:R-:W-:Y:S01]  /*3210*/  IADD3 R10, PT, PT, R10, 0x1, RZ ;  /* 0x000000010a0a7810 */ /* 0x000fe20007ffe0ff */
[----:B------:R-:W-:Y:S06]  /*3220*/  BRA.U !UP3, `(.L_x_56) ;  /* 0x000000010bc07547 */ /* 0x000fec000b800000 */
[----:B------:R-:W-:Y:S01]  /*3230*/  UPLOP3.LUT UP4, UPT, UPT, UPT, UPT, 0x40, 0x4 ;  /* 0x000000000004789c */ /* 0x000fe20003f8e870 */
[----:B------:R-:W-:Y:S01]  /*3240*/  UMOV UR13, UR9 ;  /* 0x00000009000d7c82 */ /* 0x000fe20008000000 */
[----:B------:R-:W-:Y:S01]  /*3250*/  UMOV UR12, UR4 ;  /* 0x00000004000c7c82 */ /* 0x000fe20008000000 */
[----:B------:R-:W-:-:S08]  /*3260*/  UMOV UR17, UR14 ;  /* 0x0000000e00117c82 */ /* 0x000fd00008000000 */
.L_x_59:
[----:B------:R-:W-:Y:S02]  /*3270*/  UIADD3 UR13, UPT, UPT, UR13, 0x1, URZ ;  /* 0x000000010d0d7890 */ /* 0x000fe4000fffe0ff */
[----:B--2---:R-:W-:Y:S02]  /*3280*/  ULEA UR6, UR17, UR5, 0x3 ;  /* 0x0000000511067291 */ /* 0x004fe4000f8e18ff */
[----:B------:R-:W-:Y:S01]  /*3290*/  UISETP.NE.AND UP0, UPT, UR13, URZ, UPT ;  /* 0x000000ff0d00728c */ /* 0x000fe2000bf05270 */
[----:B---3--:R-:W-:Y:S10]  /*32a0*/  @P2 BRA `(.L_x_57) ;  /* 0x00000000000c2947 */ /* 0x008ff40003800000 */
[----:B-1----:R-:W-:Y:S04]  /*32b0*/  SHF.L.U32 R2, R8, 0x1f, RZ ;  /* 0x0000001f08027819 */ /* 0x002fe800000006ff */
[----:B------:R-:W1:Y:S02]  /*32c0*/  SYNCS.PHASECHK.TRANS64.TRYWAIT P0, [UR6], R2 ;  /* 0x00000002ff0075a7 */ /* 0x000e640008001106 */
[----:B-1----:R-:W-:Y:S05]  /*32d0*/  @!P0 BRA `(.L_x_58) ;  /* 0x0000006000048947 */ /* 0x002fea0003800000 */
.L_x_57:
[----:B------:R-:W-:Y:S01]  /*32e0*/  UISETP.NE.AND UP1, UPT, UR12, 0x1, UPT ;  /* 0x000000010c00788c */ /* 0x000fe2000bf25270 */
[----:B------:R-:W-:Y:S01]  /*32f0*/  PLOP3.LUT P2, PT, PT, PT, PT, 0x80, 0x8 ;  /* 0x000000000008781c */ /* 0x000fe20003f4f070 */
[----:B------:R-:W-:Y:S02]  /*3300*/  UIADD3 UR14, UPT, UPT, UR17, 0x1, URZ ;  /* 0x00000001110e7890 */ /* 0x000fe4000fffe0ff */
[----:B------:R-:W-:Y:S02]  /*3310*/  ULEA UR28, UR17, UR11, 0xa ;  /* 0x0000000b111c7291 */ /* 0x000fe4000f8e50ff */
[----:B------:R-:W-:Y:S01]  /*3320*/  UISETP.NE.AND UP2, UPT, UR14, 0x5, UPT ;  /* 0x000000050e00788c */ /* 0x000fe2000bf45270 */
[----:B------:R-:W-:Y:S01]  /*3330*/  PLOP3.LUT P0, PT, PT, PT, UP1, 0x80, 0x8 ;  /* 0x000000000008781c */ /* 0x000fe20003f0f018 */
[----:B------:R-:W-:Y:S02]  /*3340*/  UIADD3 UR40, UPT, UPT, UR28, 0x80, URZ ;  /* 0x000000801c287890 */ /* 0x000fe4000fffe0ff */
[----:B------:R-:W-:Y:S02]  /*3350*/  USEL UR27, URZ, 0x1, UP2 ;  /* 0x00000001ff1b7887 */ /* 0x000fe40009000000 */
[----:B------:R-:W-:Y:S02]  /*3360*/  USEL UR14, UR14, URZ, UP2 ;  /* 0x000000ff0e0e7287 */ /* 0x000fe40009000000 */
[----:B------:R-:W-:Y:S02]  /*3370*/  UIADD3 UR36, UPT, UPT, UR28, 0x100, URZ ;  /* 0x000001001c247890 */ /* 0x000fe4000fffe0ff */
[----:B------:R-:W-:Y:S01]  /*3380*/  @UP1 ULEA UR26, UR14, UR5, 0x3 ;  /* 0x000000050e1a1291 */ /* 0x000fe2000f8e18ff */
[----:B------:R-:W-:Y:S01]  /*3390*/  LOP3.LUT R8, R8, UR27, RZ, 0x3c, !PT ;  /* 0x0000001b08087c12 */ /* 0x000fe2000f8e3cff */
[----:B------:R-:W-:Y:S02]  /*33a0*/  UIADD3 UR32, UPT, UPT, UR28, 0x180, URZ ;  /* 0x000001801c207890 */ /* 0x000fe4000fffe0ff */
[----:B------:R-:W-:Y:S01]  /*33b0*/  UIADD3 UR6, UPT, UPT, UR6, 0x28, URZ ;  /* 0x0000002806067890 */ /* 0x000fe2000fffe0ff */
[----:B-1----:R-:W-:Y:S01]  /*33c0*/  @P0 SHF.L.U32 R0, R8, 0x1f, RZ ;  /* 0x0000001f08000819 */ /* 0x002fe200000006ff */
[----:B------:R-:W-:Y:S01]  /*33d0*/  UIADD3 UR12, UPT, UPT, UR12, -0x1, URZ ;  /* 0xffffffff0c0c7890 */ /* 0x000fe2000fffe0ff */
[----:B------:R-:W-:Y:S02]  /*33e0*/  UMOV UR29, 0x40004040 ;  /* 0x40004040001d7882 */ /* 0x000fe40000000000 */
[----:B------:R2:W3:Y:S01]  /*33f0*/  @P0 SYNCS.PHASECHK.TRANS64.TRYWAIT P2, [UR26], R0 ;  /* 0x00000000ff0005a7 */ /* 0x0004e2000804111a */
[----:B------:R-:W-:Y:S01]  /*3400*/  ULEA UR26, UR17, UR10, 0xa ;  /* 0x0000000a111a7291 */ /* 0x000fe2000f8e50ff */
[----:B------:R-:W-:Y:S01]  /*3410*/  UMOV UR27, 0x40004040 ;  /* 0x40004040001b7882 */ /* 0x000fe20000000000 */
[----:B------:R-:W-:Y:S02]  /*3420*/  UMOV UR41, 0x40004040 ;  /* 0x4000404000297882 */ /* 0x000fe40000000000 */
[----:B------:R-:W-:Y:S02]  /*3430*/  UIADD3 UR38, UPT, UPT, UR26, 0x2, URZ ;  /* 0x000000021a267890 */ /* 0x000fe4000fffe0ff */
[----:B------:R-:W-:Y:S02]  /*3440*/  UIADD3 UR34, UPT, UPT, UR26, 0x4, URZ ;  /* 0x000000041a227890 */ /* 0x000fe4000fffe0ff */
[----:B------:R-:W-:Y:S01]  /*3450*/  UIADD3 UR30, UPT, UPT, UR26, 0x6, URZ ;  /* 0x000000061a1e7890 */ /* 0x000fe2000fffe0ff */
[----:B------:R2:W-:Y:S01]  /*3460*/  UTCHMMA gdesc[UR26], gdesc[UR28], tmem[UR8], tmem[UR24], idesc[UR25], UP4 ;  /* 0x00ff181c1a0075ea */ /* 0x0005e2000a000008 */
[----:B------:R-:W-:Y:S01]  /*3470*/  UPLOP3.LUT UP4, UPT, UPT, UPT, UPT, 0x80, 0x8 ;  /* 0x000000000008789c */ /* 0x000fe20003f8f070 */
[----:B------:R-:W-:Y:S01]  /*3480*/  UMOV UR39, 0x40004040 ;  /* 0x4000404000277882 */ /* 0x000fe20000000000 */
[----:B------:R-:W-:Y:S01]  /*3490*/  UMOV UR37, 0x40004040 ;  /* 0x4000404000257882 */ /* 0x000fe20000000000 */
[----:B------:R2:W-:Y:S01]  /*34a0*/  UTCHMMA gdesc[UR38], gdesc[UR40], tmem[UR8], tmem[UR22], idesc[UR23], UPT ;  /* 0x00ff1628260075ea */ /* 0x0005e2000b800008 */
[----:B------:R-:W-:Y:S01]  /*34b0*/  UMOV UR35, 0x40004040 ;  /* 0x4000404000237882 */ /* 0x000fe20000000000 */
[----:B------:R-:W-:Y:S01]  /*34c0*/  UMOV UR33, 0x40004040 ;  /* 0x4000404000217882 */ /* 0x000fe20000000000 */
[----:B------:R-:W-:Y:S01]  /*34d0*/  UMOV UR31, 0x40004040 ;  /* 0x40004040001f7882 */ /* 0x000fe20000000000 */
[----:B------:R2:W-:Y:S01]  /*34e0*/  UTCHMMA gdesc[UR34], gdesc[UR36], tmem[UR8], tmem[UR20], idesc[UR21], UPT ;  /* 0x00ff1424220075ea */ /* 0x0005e2000b800008 */
[----:B------:R2:W-:Y:S01]  /*34f0*/  UTCHMMA gdesc[UR30], gdesc[UR32], tmem[UR8], tmem[UR18], idesc[UR19], UPT ;  /* 0x00ff12201e0075ea */ /* 0x0005e2000b800008 */
[----:B------:R2:W-:Y:S01]  /*3500*/  UTCBAR [UR6], URZ ;  /* 0x000000ff060073e9 */ /* 0x0005e200080000ff */
[----:B------:R-:W-:Y:S01]  /*3510*/  UMOV UR17, UR14 ;  /* 0x0000000e00117c82 */ /* 0x000fe20008000000 */
[----:B------:R-:W-:Y:S05]  /*3520*/  BRA.U UP0, `(.L_x_59) ;  /* 0xfffffffd00507547 */ /* 0x000fea000b83ffff */
.L_x_56:
[----:B------:R-:W-:Y:S01]  /*3530*/  UIADD3 UR15, UPT, UPT, UR15, 0x1, URZ ;  /* 0x000000010f0f7890 */ /* 0x000fe2000fffe0ff */
[C---:B------:R-:W-:Y:S01]  /*3540*/  ISETP.NE.AND P0, PT, R10.reuse, 0x2, PT ;  /* 0x000000020a00780c */ /* 0x040fe20003f05270 */
[----:B------:R-:W-:Y:S02]  /*3550*/  UIADD3 UR7, UPT, UPT, UR7, 0xc0, URZ ;  /* 0x000000c007077890 */ /* 0x000fe4000fffe0ff */
[----:B------:R-:W-:Y:S01]  /*3560*/  UISETP.NE.AND UP0, UPT, UR15, 0x4, UPT ;  /* 0x000000040f00788c */ /* 0x000fe2000bf05270 */
[----:B-12---:R-:W-:Y:S02]  /*3570*/  SEL R0, RZ, 0x1, P0 ;  /* 0x00000001ff007807 */ /* 0x006fe40000000000 */
[----:B------:R-:W-:Y:S01]  /*3580*/  SEL R10, R10, RZ, P0 ;  /* 0x000000ff0a0a7207 */ /* 0x000fe20000000000 */
[----:B------:R-:W-:Y:S01]  /*3590*/  USEL UR6, URZ, 0x1, UP0 ;  /* 0x00000001ff067887 */ /* 0x000fe20008000000 */
[----:B------:R-:W-:Y:S01]  /*35a0*/  LOP3.LUT R9, R9, R0, RZ, 0x3c, !PT ;  /* 0x0000000009097212 */ /* 0x000fe200078e3cff */
[----:B------:R-:W-:Y:S01]  /*35b0*/  USEL UR15, UR15, URZ, UP0 ;  /* 0x000000ff0f0f7287 */ /* 0x000fe20008000000 */
[----:B------:R1:W-:Y:S03]  /*35c0*/  UTCBAR [UR7], URZ ;  /* 0x000000ff070073e9 */ /* 0x0003e600080000ff */
[----:B------:R-:W-:Y:S01]  /*35d0*/  LOP3.LUT R11, R11, UR6, RZ, 0x3c, !PT ;  /* 0x000000060b0b7c12 */ /* 0x000fe2000f8e3cff */
[----:B------:R-:W-:Y:S07]  /*35e0*/  @P1 BRA `(.L_x_60) ;  /* 0xfffffff800a01947 */ /* 0x000fee000383ffff */
[----:B------:R-:W2:Y:S01]  /*35f0*/  S2UR UR4, SR_CgaCtaId ;  /* 0x00000000000479c3 */ /* 0x000ea20000008800 */
[----:B------:R-:W-:Y:S01]  /*3600*/  ELECT P0, URZ, PT ;  /* 0x0000000000ff782f */ /* 0x000fe20003800000 */
[----:B------:R-:W-:Y:S01]  /*3610*/  IMAD.MOV.U32 R0, RZ, RZ, 0x1 ;  /* 0x00000001ff007424 */ /* 0x000fe200078e00ff */
[----:B------:R-:W-:Y:S01]  /*3620*/  UIADD3 UR5, UPT, UPT, UR5, 0xe0, URZ ;  /* 0x000000e005057890 */ /* 0x000fe2000fffe0ff */
[----:B------:R-:W-:Y:S01]  /*3630*/  SHF.L.U32 R2, R11, 0x1f, RZ ;  /* 0x0000001f0b027819 */ /* 0x000fe200000006ff */
[----:B------:R-:W-:-:S03]  /*3640*/  UMOV UR6, 0x40 ;  /* 0x0000004000067882 */ /* 0x000fc60000000000 */
[----:B------:R-:W-:Y:S01]  /*3650*/  UVIRTCOUNT.DEALLOC.SMPOOL 0x80 ;  /* 0x000000800000784c */ /* 0x000fe20000000000 */
[----:B--2---:R-:W-:Y:S02]  /*3660*/  ULEA UR4, UR4, UR6, 0x18 ;  /* 0x0000000604047291 */ /* 0x004fe4000f8ec0ff */
[----:B------:R-:W-:-:S07]  /*3670*/  ULEA UR6, UR15, UR5, 0x3 ;  /* 0x000000050f067291 */ /* 0x000fce000f8e18ff */
[----:B------:R2:W-:Y:S02]  /*3680*/  @P0 STS.U8 [UR4+0x1c], R0 ;  /* 0x00001c00ff000988 */ /* 0x0005e40008000004 */
[----:B------:R-:W4:Y:S02]  /*3690*/  SYNCS.PHASECHK.TRANS64.TRYWAIT P0, [UR6], R2 ;  /* 0x00000002ff0075a7 */ /* 0x000f240008001106 */
[----:B--2-4-:R-:W-:Y:S05]  /*36a0*/  @!P0 BRA `(.L_x_61) ;  /* 0x0000005c00288947 */ /* 0x014fea0003800000 */
.L_x_154:
[----:B-1----:R-:W-:-:S04]  /*36b0*/  UIADD3 UR7, UPT, UPT, UR15, 0x1, URZ ;  /* 0x000000010f077890 */ /* 0x002fc8000fffe0ff */
[----:B------:R-:W-:-:S04]  /*36c0*/  UISETP.NE.AND UP0, UPT, UR7, 0x4, UPT ;  /* 0x000000040700788c */ /* 0x000fc8000bf05270 */
[----:B------:R-:W-:Y:S02]  /*36d0*/  USEL UR8, URZ, 0x1, UP0 ;  /* 0x00000001ff087887 */ /* 0x000fe40008000000 */
[----:B------:R-:W-:-:S04]  /*36e0*/  USEL UR7, UR7, URZ, UP0 ;  /* 0x000000ff07077287 */ /* 0x000fc80008000000 */
[----:B------:R-:W-:Y:S01]  /*36f0*/  ULEA UR6, UR7, UR5, 0x3 ;  /* 0x0000000507067291 */ /* 0x000fe2000f8e18ff */
[----:B--2---:R-:W-:-:S04]  /*3700*/  LOP3.LUT R2, R11, UR8, RZ, 0x3c, !PT ;  /* 0x000000080b027c12 */ /* 0x004fc8000f8e3cff */
[----:B------:R-:W-:-:S04]  /*3710*/  SHF.L.U32 R3, R2, 0x1f, RZ ;  /* 0x0000001f02037819 */ /* 0x000fc800000006ff */
[----:B------:R-:W1:Y:S02]  /*3720*/  SYNCS.PHASECHK.TRANS64.TRYWAIT P0, [UR6], R3 ;  /* 0x00000003ff0075a7 */ /* 0x000e640008001106 */
[----:B-1----:R-:W-:Y:S05]  /*3730*/  @!P0 BRA `(.L_x_62) ;  /* 0x0000005c001c8947 */ /* 0x002fea0003800000 */
.L_x_156:
        /* <DEDUP_REMOVED lines=9> */
.L_x_158:
[----:B------:R-:W-:-:S04]  /*37d0*/  UIADD3 UR7, UPT, UPT, UR7, 0x1, URZ ;  /* 0x0000000107077890 */ /* 0x000fc8000fffe0ff */
[----:B------:R-:W-:-:S04]  /*37e0*/  UISETP.NE.AND UP0, UPT, UR7, 0x4, UPT ;  /* 0x000000040700788c */ /* 0x000fc8000bf05270 */
[----:B------:R-:W-:Y:S02]  /*37f0*/  USEL UR6, URZ, 0x1, UP0 ;  /* 0x00000001ff067887 */ /* 0x000fe40008000000 */
[----:B------:R-:W-:-:S04]  /*3800*/  USEL UR7, UR7, URZ, UP0 ;  /* 0x000000ff07077287 */ /* 0x000fc80008000000 */
[----:B------:R-:W-:Y:S01]  /*3810*/  ULEA UR7, UR7, UR5, 0x3 ;  /* 0x0000000507077291 */ /* 0x000fe2000f8e18ff */
[----:B------:R-:W-:-:S04]  /*3820*/  LOP3.LUT R2, R2, UR6, RZ, 0x3c, !PT ;  /* 0x0000000602027c12 */ /* 0x000fc8000f8e3cff */
[----:B------:R-:W-:-:S04]  /*3830*/  SHF.L.U32 R2, R2, 0x1f, RZ ;  /* 0x0000001f02027819 */ /* 0x000fc800000006ff */
[----:B------:R-:W2:Y:S02]  /*3840*/  SYNCS.PHASECHK.TRANS64.TRYWAIT P0, [UR7], R2 ;  /* 0x00000002ff0075a7 */ /* 0x000ea40008001107 */
[----:B--2---:R-:W-:Y:S05]  /*3850*/  @!P0 BRA `(.L_x_64) ;  /* 0x0000005c00048947 */ /* 0x004fea0003800000 */
.L_x_160:
[----:B------:R-:W-:Y:S01]  /*3860*/  NOP ;  /* 0x0000000000007918 */ /* 0x000fe20000000000 */
[----:B-1----:R-:W1:Y:S01]  /*3870*/  LDS R0, [UR4+0x14] ;  /* 0x00001404ff007984 */ /* 0x002e620008000800 */
[----:B------:R-:W-:Y:S01]  /*3880*/  ULOP3.LUT UR6, UR16, 0xffff, URZ, 0xc0, !UPT ;  /* 0x0000ffff10067892 */ /* 0x000fe2000f8ec0ff */
[----:B------:R-:W-:Y:S01]  /*3890*/  UMOV UR8, 0xffff ;  /* 0x0000ffff00087882 */ /* 0x000fe20000000000 */
[----:B------:R-:W-:Y:S02]  /*38a0*/  UMOV UR5, 0x1 ;  /* 0x0000000100057882 */ /* 0x000fe40000000000 */
[----:B------:R-:W-:-:S04]  /*38b0*/  USHF.R.U32.HI UR6, URZ, 0x5, UR6 ;  /* 0x00000005ff067899 */ /* 0x000fc80008011606 */
[----:B------:R-:W-:Y:S02]  /*38c0*/  USHF.L.U32 UR8, UR8, UR6, URZ ;  /* 0x0000000608087299 */ /* 0x000fe400080006ff */
[----:B------:R-:W-:-:S04]  /*38d0*/  USHF.L.U32 UR5, UR5, UR6, URZ ;  /* 0x0000000605057299 */ /* 0x000fc800080006ff */
[----:B-1----:R-:W-:-:S04]  /*38e0*/  LOP3.LUT R0, R0, UR8, RZ, 0xc0, !PT ;  /* 0x0000000800007c12 */ /* 0x002fc8000f8ec0ff */
[----:B------:R-:W-:-:S13]  /*38f0*/  ISETP.NE.AND P0, PT, R0, UR8, PT ;  /* 0x0000000800007c0c */ /* 0x000fda000bf05270 */
[----:B------:R-:W-:Y:S05]  /*3900*/  @P0 BRA `(.L_x_65) ;  /* 0x0000000000580947 */ /* 0x000fea0003800000 */
[----:B------:R-:W1:Y:S02]  /*3910*/  LDS R0, [UR4+0x18] ;  /* 0x00001804ff007984 */ /* 0x000e640008000800 */
[----:B-1----:R-:W-:-:S04]  /*3920*/  LOP3.LUT R0, R0, UR5, RZ, 0xc0, !PT ;  /* 0x0000000500007c12 */ /* 0x002fc8000f8ec0ff */
[----:B------:R-:W-:-:S13]  /*3930*/  ISETP.NE.AND P0, PT, R0, UR5, PT ;  /* 0x0000000500007c0c */ /* 0x000fda000bf05270 */
[----:B------:R-:W-:Y:S05]  /*3940*/  @P0 BRA `(.L_x_66) ;  /* 0x00000000003c0947 */ /* 0x000fea0003800000 */
[----:B------:R-:W1:Y:S01]  /*3950*/  S2R R2, SR_LANEID ;  /* 0x0000000000027919 */ /* 0x000e620000000000 */
[----:B------:R-:W-:Y:S01]  /*3960*/  ULOP3.LUT UR8, URZ, UR8, URZ, 0x33, !UPT ;  /* 0x00000008ff087292 */ /* 0x000fe2000f8e33ff */
[----:B------:R-:W-:Y:S02]  /*3970*/  VOTEU.ANY UR7, UPT, PT ;  /* 0x0000000000077886 */ /* 0x000fe400038e0100 */
[----:B------:R-:W-:-:S03]  /*3980*/  UFLO.U32 UR7, UR7 ;  /* 0x00000007000772bd */ /* 0x000fc600080e0000 */
[----:B------:R-:W-:-:S04]  /*3990*/  IMAD.U32 R0, RZ, RZ, UR8 ;  /* 0x00000008ff007e24 */ /* 0x000fc8000f8e00ff */
[----:B------:R2:W4:Y:S02]  /*39a0*/  REDUX UR6, R0 ;  /* 0x00000000000673c4 */ /* 0x0005240000000000 */
[----:B------:R1:W-:Y:S02]  /*39b0*/  UTCATOMSWS.AND URZ, UR8 ;  /* 0x0000000800ff79e3 */ /* 0x0003e40008000000 */
[----:B-1----:R-:W-:Y:S02]  /*39c0*/  ISETP.EQ.U32.AND P0, PT, R2, UR7, PT ;  /* 0x0000000702007c0c */ /* 0x002fe4000bf02070 */
[----:B--2---:R-:W-:Y:S02]  /*39d0*/  LOP3.LUT R0, RZ, UR5, RZ, 0x33, !PT ;  /* 0x00000005ff007c12 */ /* 0x004fe4000f8e33ff */
[----:B----4-:R-:W-:Y:S02]  /*39e0*/  MOV R2, UR6 ;  /* 0x0000000600027c02 */ /* 0x010fe40008000f00 */
[----:B------:R-:W1:Y:S07]  /*39f0*/  REDUX UR5, R0 ;  /* 0x00000000000573c4 */ /* 0x000e6e0000000000 */
[----:B------:R2:W-:Y:S01]  /*3a00*/  @P0 ATOMS.AND RZ, [UR4+0x14], R2 ;  /* 0x00001402ffff098c */ /* 0x0005e2000a800004 */
[----:B-1----:R-:W-:-:S05]  /*3a10*/  IMAD.U32 R0, RZ, RZ, UR5 ;  /* 0x00000005ff007e24 */ /* 0x002fca000f8e00ff */
[----:B------:R2:W-:Y:S01]  /*3a20*/  @P0 ATOMS.AND RZ, [UR4+0x18], R0 ;  /* 0x00001800ffff098c */ /* 0x0005e2000a800004 */
[----:B------:R-:W-:Y:S05]  /*3a30*/  BRA `(.L_x_67) ;  /* 0x0000000000147947 */ /* 0x000fea0003800000 */
.L_x_66:
[----:B------:R-:W-:Y:S02]  /*3a40*/  MOV R2, 0x3a60 ;  /* 0x00003a6000027802 */ /* 0x000fe40000000f00 */
[----:B---3-5:R-:W-:Y:S05]  /*3a50*/  CALL.REL.NOINC `($__internal_0_$__cuda_sm10x_tcgen05_guardrail_trap_col_being_dealloced_not_returned_by_alloc) ;  /* 0x0000005c00ec7944 */ /* 0x028fea0003c00000 */
[----:B------:R-:W-:Y:S05]  /*3a60*/  BRA `(.L_x_67) ;  /* 0x0000000000087947 */ /* 0x000fea0003800000 */
.L_x_65:
[----:B------:R-:W-:Y:S02]  /*3a70*/  MOV R2, 0x3a90 ;  /* 0x00003a9000027802 */ /* 0x000fe40000000f00 */
[----:B---3-5:R-:W-:Y:S05]  /*3a80*/  CALL.REL.NOINC `($__internal_2_$__cuda_sm10x_tcgen05_guardrail_trap_unallocated_columns_being_dealloced) ;  /* 0x0000005c00f87944 */ /* 0x028fea0003c00000 */
.L_x_67:
[----:B------:R-:W-:Y:S01]  /*3a90*/  NOP ;  /* 0x0000000000007918 */ /* 0x000fe20000000000 */
[----:B------:R-:W-:Y:S05]  /*3aa0*/  EXIT ;  /* 0x000000000000794d */ /* 0x000fea0003800000 */
.L_x_49:
[----:B------:R-:W-:-:S09]  /*3ab0*/  UISETP.NE.OR UP2, UPT, UR8, 0x3, !UP2 ;  /* 0x000000030800788c */ /* 0x000fd2000d745670 */
[----:B------:R-:W-:Y:S05]  /*3ac0*/  BRA.U UP2, `(.L_x_68) ;  /* 0x0000001102087547 */ /* 0x000fea000b800000 */
[----:B------:R-:W1:Y:S01]  /*3ad0*/  LDC R0, c[0x0][0xb30] ;  /* 0x0002cc00ff007b82 */ /* 0x000e620000000800 */
[----:B------:R-:W2:Y:S01]  /*3ae0*/  LDCU.64 UR8, c[0x0][0x888] ;  /* 0x00011100ff0877ac */ /* 0x000ea20008000a00 */
[----:B------:R-:W-:Y:S02]  /*3af0*/  HFMA2 R27, -RZ, RZ, 0, 0 ;  /* 0x00000000ff1b7431 */ /* 0x000fe400000001ff */
[----:B------:R-:W-:Y:S01]  /*3b00*/  IMAD.MOV.U32 R29, RZ, RZ, 0x1 ;  /* 0x00000001ff1d7424 */ /* 0x000fe200078e00ff */
[----:B------:R-:W-:Y:S01]  /*3b10*/  MOV R25, 0x2000 ;  /* 0x0000200000197802 */ /* 0x000fe20000000f00 */
[----:B------:R-:W4:Y:S01]  /*3b20*/  LDCU.64 UR4, c[0x0][0x890] ;  /* 0x00011200ff0477ac */ /* 0x000f220008000a00 */
[----:B------:R-:W-:Y:S01]  /*3b30*/  IMAD.MOV.U32 R28, RZ, RZ, RZ ;  /* 0x000000ffff1c7224 */ /* 0x000fe200078e00ff */
[----:B------:R-:W3:Y:S01]  /*3b40*/  LDC R24, c[0x0][0x370] ;  /* 0x0000dc00ff187b82 */ /* 0x000ee20000000800 */
[----:B------:R-:W-:Y:S01]  /*3b50*/  UMOV UR7, 0x400 ;  /* 0x0000040000077882 */ /* 0x000fe20000000000 */
[----:B------:R-:W-:-:S02]  /*3b60*/  UPLOP3.LUT UP1, UPT, UPT, UPT, UPT, 0x40, 0x4 ;  /* 0x000000000004789c */ /* 0x000fc40003f2e870 */
[----:B------:R-:W-:-:S04]  /*3b70*/  ULEA UR7, UR37, UR7, 0x18 ;  /* 0x0000000725077291 */ /* 0x000fc8000f8ec0ff */
[----:B------:R-:W3:Y:S01]  /*3b80*/  LDC R3, c[0x0][0xb0c] ;  /* 0x0002c300ff037b82 */ /* 0x000ee20000000800 */
[----:B------:R-:W-:Y:S02]  /*3b90*/  UIADD3 UR13, UPT, UPT, UR7, 0x68, URZ ;  /* 0x00000068070d7890 */ /* 0x000fe4000fffe0ff */
[----:B--2---:R-:W-:Y:S02]  /*3ba0*/  UISETP.NE.U32.AND UP2, UPT, UR8, URZ, UPT ;  /* 0x000000ff0800728c */ /* 0x004fe4000bf45070 */
[----:B------:R-:W-:Y:S02]  /*3bb0*/  UIADD3 UR33, UPT, UPT, UR7, 0x50, URZ ;  /* 0x0000005007217890 */ /* 0x000fe4000fffe0ff */
[----:B----4-:R-:W-:Y:S01]  /*3bc0*/  UISETP.NE.U32.AND UP3, UPT, UR4, URZ, UPT ;  /* 0x000000ff0400728c */ /* 0x010fe2000bf65070 */
[----:B------:R-:W2:Y:S01]  /*3bd0*/  LDC R18, c[0x0][0xb20] ;  /* 0x0002c800ff127b82 */ /* 0x000ea20000000800 */
[----:B-1----:R-:W-:Y:S01]  /*3be0*/  ISETP.NE.AND P1, PT, R0, 0x1, PT ;  /* 0x000000010000780c */ /* 0x002fe20003f25270 */
[----:B------:R-:W-:-:S02]  /*3bf0*/  UISETP.NE.AND.EX UP2, UPT, UR9, URZ, UPT, UP2 ;  /* 0x000000ff0900728c */ /* 0x000fc4000bf45320 */
[----:B------:R-:W-:Y:S02]  /*3c00*/  UIADD3 UR25, UPT, UPT, UR7, 0x58, URZ ;  /* 0x0000005807197890 */ /* 0x000fe4000fffe0ff */
[----:B------:R-:W-:Y:S02]  /*3c10*/  UIADD3 UR17, UPT, UPT, UR7, 0x60, URZ ;  /* 0x0000006007117890 */ /* 0x000fe4000fffe0ff */
[----:B------:R-:W1:Y:S01]  /*3c20*/  LDC.64 R30, c[0x0][0x348] ;  /* 0x0000d200ff1e7b82 */ /* 0x000e620000000a00 */
[----:B------:R-:W-:Y:S02]  /*3c30*/  UPRMT UR13, UR37, 0x654, UR13 ;  /* 0x00000654250d7896 */ /* 0x000fe4000800000d */
[----:B------:R-:W-:-:S05]  /*3c40*/  UISETP.NE.AND.EX UP3, UPT, UR5, URZ, UPT, UP3 ;  /* 0x000000ff0500728c */ /* 0x000fca000bf65330 */
[----:B------:R-:W4:Y:S08]  /*3c50*/  LDC.64 R16, c[0x0][0xb10] ;  /* 0x0002c400ff107b82 */ /* 0x000f300000000a00 */
[----:B------:R-:W1:Y:S08]  /*3c60*/  LDC.64 R6, c[0x0][0xb18] ;  /* 0x0002c600ff067b82 */ /* 0x000e700000000a00 */
[----:B------:R-:W1:Y:S08]  /*3c70*/  LDC.64 R4, c[0x0][0xb28] ;  /* 0x0002ca00ff047b82 */ /* 0x000e700000000a00 */
[----:B--23--:R-:W1:Y:S02]  /*3c80*/  LDC R19, c[0x0][0x374] ;  /* 0x0000dd00ff137b82 */ /* 0x00ce640000000800 */
.L_x_79:
[C---:B------:R-:W-:Y:S02]  /*3c90*/  LEA R0, R28.reuse, UR7, 0x3 ;  /* 0x000000071c007c11 */ /* 0x040fe4000f8e18ff */
[----:B------:R-:W-:Y:S02]  /*3ca0*/  SHF.L.U32 R2, R27, 0x1f, RZ ;  /* 0x0000001f1b027819 */ /* 0x000fe400000006ff */
[----:B------:R-:W-:Y:S02]  /*3cb0*/  LEA R20, R28, UR7, 0x4 ;  /* 0x000000071c147c11 */ /* 0x000fe4000f8e20ff */
[----:B--2---:R-:W2:Y:S02]  /*3cc0*/  SYNCS.PHASECHK.TRANS64.TRYWAIT P0, [R0+URZ+0xa0], R2 ;  /* 0x0000a002000075a7 */ /* 0x004ea400080011ff */
[----:B--2---:R-:W-:Y:S05]  /*3cd0*/  @!P0 BRA `(.L_x_69) ;  /* 0x0000005400fc8947 */ /* 0x004fea0003800000 */
.L_x_161:
[----:B------:R-:W-:Y:S01]  /*3ce0*/  ISETP.GE.AND P0, PT, R40, 0x1, PT ;  /* 0x000000012800780c */ /* 0x000fe20003f06270 */
[----:B------:R-:W3:Y:S01]  /*3cf0*/  LDS.128 R20, [R20+0x130] ;  /* 0x0001300014147984 */ /* 0x000ee20000000c00 */
[----:B--2---:R-:W-:Y:S01]  /*3d00*/  VIADD R0, R0, 0xb0 ;  /* 0x000000b000007836 */ /* 0x004fe20000000000 */
[----:B------:R-:W-:Y:S01]  /*3d10*/  @!PT LDS RZ, [RZ] ;  /* 0x00000000fffff984 */ /* 0x000fe20000000800 */
[----:B------:R-:W-:Y:S01]  /*3d20*/  @!PT LDS RZ, [RZ] ;  /* 0x00000000fffff984 */ /* 0x000fe20000000800 */
[----:B------:R-:W-:Y:S01]  /*3d30*/  @!PT LDS RZ, [RZ] ;  /* 0x00000000fffff984 */ /* 0x000fe20000000800 */
[----:B------:R-:W-:Y:S01]  /*3d40*/  @!PT LDS RZ, [RZ] ;  /* 0x00000000fffff984 */ /* 0x000fe20000000800 */
[----:B------:R2:W-:Y:S06]  /*3d50*/  MEMBAR.ALL.CTA ;  /* 0x0000000000007992 */ /* 0x0005ec0000008000 */
[----:B--2---:R-:W2:Y:S01]  /*3d60*/  FENCE.VIEW.ASYNC.S ;  /* 0x00000000000073c6 */ /* 0x004ea20000000000 */
[----:B------:R-:W-:Y:S04]  /*3d70*/  PRMT R0, RZ, 0x654, R0 ;  /* 0x00000654ff007816 */ /* 0x000fe80000000000 */
[----:B--2---:R2:W-:Y:S01]  /*3d80*/  SYNCS.ARRIVE.TRANS64.RED.A1T0 RZ, [R0+URZ], RZ ;  /* 0x000000ff00ff79a7 */ /* 0x0045e200081004ff */
[----:B---3--:R-:W-:Y:S11]  /*3d90*/  LOP3.LUT P3, RZ, R22, 0x1, RZ, 0xc0, !PT ;  /* 0x0000000116ff7812 */ /* 0x008ff6000786c0ff */
[----:B------:R-:W-:Y:S02]  /*3da0*/  @!UPT UIADD3 URZ, UPT, UPT, URZ, URZ, URZ ;  /* 0x000000fffffff290 */ /* 0x000fe4000fffe0ff */
[----:B------:R-:W-:Y:S02]  /*3db0*/  @P3 MOV R11, R20 ;  /* 0x00000014000b3202 */ /* 0x000fe40000000f00 */
[----:B------:R-:W-:Y:S01]  /*3dc0*/  @P3 LOP3.LUT R10, R21, 0xffff, RZ, 0xc0, !PT ;  /* 0x0000ffff150a3812 */ /* 0x000fe200078ec0ff */
[----:B--2---:R-:W-:Y:S06]  /*3dd0*/  @!P0 BRA `(.L_x_70) ;  /* 0x0000000000a48947 */ /* 0x004fec0003800000 */
[-C--:B-1----:R-:W-:Y:S01]  /*3de0*/  IMAD.HI.U32 R0, R19, R7.reuse, RZ ;  /* 0x0000000713007227 */ /* 0x082fe200078e00ff */
[----:B------:R-:W-:Y:S02]  /*3df0*/  ISETP.NE.AND P0, PT, R6, 0x1, PT ;  /* 0x000000010600780c */ /* 0x000fe40003f05270 */
[----:B------:R-:W-:Y:S01]  /*3e00*/  ISETP.NE.AND P2, PT, R40, 0x1, PT ;  /* 0x000000012800780c */ /* 0x000fe20003f45270 */
[----:B----4-:R-:W-:Y:S01]  /*3e10*/  IMAD.HI.U32 R9, R24, R16, RZ ;  /* 0x0000001018097227 */ /* 0x010fe200078e00ff */
[----:B------:R-:W-:Y:S02]  /*3e20*/  SHF.R.U32.HI R0, RZ, R18, R0 ;  /* 0x00000012ff007219 */ /* 0x000fe40000011600 */
[----:B------:R-:W-:Y:S01]  /*3e30*/  ISETP.NE.AND P4, PT, R3, 0x1, PT ;  /* 0x000000010300780c */ /* 0x000fe20003f85270 */
[----:B------:R-:W-:Y:S01]  /*3e40*/  IMAD.HI.U32 R13, R10, R7, RZ ;  /* 0x000000070a0d7227 */ /* 0x000fe200078e00ff */
[----:B------:R-:W-:Y:S02]  /*3e50*/  SHF.R.U32.HI R9, RZ, R17, R9 ;  /* 0x00000011ff097219 */ /* 0x000fe40000011609 */
[----:B------:R-:W-:Y:S01]  /*3e60*/  SEL R0, R19, R0, !P0 ;  /* 0x0000000013007207 */ /* 0x000fe20004000000 */
[----:B------:R-:W-:Y:S01]  /*3e70*/  IMAD.HI.U32 R12, R11, R16, RZ ;  /* 0x000000100b0c7227 */ /* 0x000fe200078e00ff */
[----:B------:R-:W-:Y:S03]  /*3e80*/  SEL R9, R24, R9, !P4 ;  /* 0x0000000918097207 */ /* 0x000fe60006000000 */
[-C--:B------:R-:W-:Y:S01]  /*3e90*/  IMAD.HI.U32 R8, R0, R4.reuse, RZ ;  /* 0x0000000400087227 */ /* 0x080fe200078e00ff */
[----:B------:R-:W-:Y:S03]  /*3ea0*/  SHF.R.U32.HI R12, RZ, R17, R12 ;  /* 0x00000011ff0c7219 */ /* 0x000fe6000001160c */
[----:B------:R-:W-:Y:S01]  /*3eb0*/  IMAD.HI.U32 R2, R9, R4, RZ ;  /* 0x0000000409027227 */ /* 0x000fe200078e00ff */
[-C--:B------:R-:W-:Y:S02]  /*3ec0*/  @P2 SHF.R.U32.HI R0, RZ, R5.reuse, R8 ;  /* 0x00000005ff002219 */ /* 0x080fe40000011608 */
[----:B------:R-:W-:Y:S02]  /*3ed0*/  SHF.R.U32.HI R8, RZ, R18, R13 ;  /* 0x00000012ff087219 */ /* 0x000fe4000001160d */
[----:B------:R-:W-:Y:S01]  /*3ee0*/  @P2 SHF.R.U32.HI R9, RZ, R5, R2 ;  /* 0x00000005ff092219 */ /* 0x000fe20000011602 */
[----:B------:R-:W-:Y:S01]  /*3ef0*/  IMAD R0, R40, R0, RZ ;  /* 0x0000000028007224 */ /* 0x000fe200078e02ff */
[----:B------:R-:W-:Y:S02]  /*3f00*/  SEL R8, R10, R8, !P0 ;  /* 0x000000080a087207 */ /* 0x000fe40004000000 */
[----:B------:R-:W-:Y:S01]  /*3f10*/  SEL R2, R11, R12, !P4 ;  /* 0x0000000c0b027207 */ /* 0x000fe20006000000 */
[----:B------:R-:W-:Y:S01]  /*3f20*/  IMAD R12, R40, R9, RZ ;  /* 0x00000009280c7224 */ /* 0x000fe200078e02ff */
[C---:B------:R-:W-:Y:S01]  /*3f30*/  ISETP.GE.AND P0, PT, R8.reuse, R0, PT ;  /* 0x000000000800720c */ /* 0x040fe20003f06270 */
[----:B------:R-:W-:Y:S03]  /*3f40*/  IMAD.HI.U32 R0, R8, R4, RZ ;  /* 0x0000000408007227 */ /* 0x000fe600078e00ff */
[----:B------:R-:W-:Y:S02]  /*3f50*/  ISETP.GE.OR P0, PT, R2, R12, P0 ;  /* 0x0000000c0200720c */ /* 0x000fe40000706670 */
[-C--:B------:R-:W-:Y:S04]  /*3f60*/  SHF.R.U32.HI R0, RZ, R5.reuse, R0 ;  /* 0x00000005ff007219 */ /* 0x080fe80000011600 */
[----:B------:R-:W-:Y:S05]  /*3f70*/  SEL R13, R8, R0, !P2 ;  /* 0x00000000080d7207 */ /* 0x000fea0005000000 */
[----:B------:R-:W-:Y:S02]  /*3f80*/  IMAD.MOV R12, RZ, RZ, -R13 ;  /* 0x000000ffff0c7224 */ /* 0x000fe400078e0a0d */
[----:B------:R-:W-:Y:S04]  /*3f90*/  @!P0 IMAD.HI.U32 R0, R2, R4, RZ ;  /* 0x0000000402008227 */ /* 0x000fe800078e00ff */
[----:B------:R-:W-:Y:S01]  /*3fa0*/  IMAD R12, R40, R12, R8 ;  /* 0x0000000c280c7224 */ /* 0x000fe200078e0208 */
[----:B------:R-:W-:Y:S04]  /*3fb0*/  @!P0 SHF.R.U32.HI R0, RZ, R5, R0 ;  /* 0x00000005ff008219 */ /* 0x000fe80000011600 */
[----:B------:R-:W-:Y:S04]  /*3fc0*/  @!P0 SEL R0, R2, R0, !P2 ;  /* 0x0000000002008207 */ /* 0x000fe80005000000 */
[----:B------:R-:W-:Y:S01]  /*3fd0*/  @!P0 IADD3 R13, PT, PT, R13, -R0, RZ ;  /* 0x800000000d0d8210 */ /* 0x000fe20007ffe0ff */
[----:B------:R-:W-:Y:S01]  /*3fe0*/  @!P0 IMAD R0, R9, R12, R0 ;  /* 0x0000000c09008224 */ /* 0x000fe200078e0200 */
[----:B------:R-:W-:Y:S01]  /*3ff0*/  IADD3 R9, PT, PT, -R8, RZ, RZ ;  /* 0x000000ff08097210 */ /* 0x000fe20007ffe1ff */
[--C-:B------:R-:W-:Y:S02]  /*4000*/  IMAD.MOV R12, RZ, RZ, -R2.reuse ;  /* 0x000000ffff0c7224 */ /* 0x100fe400078e0a02 */
[----:B------:R-:W-:Y:S02]  /*4010*/  @!P0 IMAD R8, R13, R40, R2 ;  /* 0x000000280d088224 */ /* 0x000fe400078e0202 */
[----:B------:R-:W-:Y:S02]  /*4020*/  @!P0 IMAD.MOV.U32 R2, RZ, RZ, R0 ;  /* 0x000000ffff028224 */ /* 0x000fe400078e0000 */
[----:B------:R-:W-:Y:S02]  /*4030*/  IMAD R11, R3, R12, R11 ;  /* 0x0000000c030b7224 */ /* 0x000fe400078e020b */
[----:B------:R-:W-:Y:S02]  /*4040*/  IMAD R10, R6, R9, R10 ;  /* 0x00000009060a7224 */ /* 0x000fe400078e020a */
[----:B------:R-:W-:Y:S02]  /*4050*/  IMAD R11, R2, R3, R11 ;  /* 0x00000003020b7224 */ /* 0x000fe400078e020b */
[----:B------:R-:W-:Y:S02]  /*4060*/  IMAD R10, R8, R6, R10 ;  /* 0x00000006080a7224 */ /* 0x000fe400078e020a */
.L_x_70:
[----:B------:R-:W-:Y:S05]  /*4070*/  BRA.U UP1, `(.L_x_71) ;  /* 0x0000000101107547 */ /* 0x000fea000b800000 */
[----:B------:R-:W-:Y:S04]  /*4080*/  MOV R2, UR6 ;  /* 0x0000000600027c02 */ /* 0x000fe80008000f00 */
[----:B------:R-:W-:Y:S04]  /*4090*/  SHF.L.U32 R2, R2, 0x1f, RZ ;  /* 0x0000001f02027819 */ /* 0x000fe800000006ff */
[----:B------:R-:W2:Y:S02]  /*40a0*/  SYNCS.PHASECHK.TRANS64.TRYWAIT P0, [UR7+0x98], R2 ;  /* 0x00009802ff0075a7 */ /* 0x000ea40008001107 */
[----:B--2---:R-:W-:Y:S05]  /*40b0*/  @!P0 BRA `(.L_x_72) ;  /* 0x0000005400188947 */ /* 0x004fea0003800000 */
.L_x_71:
[----:B------:R-:W-:Y:S02]  /*40c0*/  R2UR UR35, R15 ;  /* 0x000000000f2372ca */ /* 0x000fe400000e0000 */
[----:B------:R-:W-:Y:S02]  /*40d0*/  R2UR UR34, R14 ;  /* 0x000000000e2272ca */ /* 0x000fe400000e0000 */
[----:B------:R-:W-:Y:S02]  /*40e0*/  ISETP.NE.U32.AND P2, PT, RZ, UR4, PT ;  /* 0x00000004ff007c0c */ /* 0x000fe4000bf45070 */
[----:B------:R-:W-:Y:S02]  /*40f0*/  SHF.L.U32 R14, R29, 0x1f, RZ ;  /* 0x0000001f1d0e7819 */ /* 0x000fe400000006ff */
[----:B------:R-:W-:Y:S05]  /*4100*/  ISETP.NE.AND.EX P2, PT, RZ, UR5, PT, P2 ;  /* 0x00000005ff007c0c */ /* 0x000fea000bf45320 */
[----:B------:R-:W-:Y:S02]  /*4110*/  USHF.L.U32 UR35, UR35, 0x7, URZ ;  /* 0x0000000723237899 */ /* 0x000fe400080006ff */
[----:B------:R-:W-:Y:S01]  /*4120*/  USHF.L.U32 UR34, UR34, 0x7, URZ ;  /* 0x0000000722227899 */ /* 0x000fe200080006ff */
[----:B------:R-:W-:Y:S11]  /*4130*/  BRA.U !UP3, `(.L_x_73) ;  /* 0x000000010b347547 */ /* 0x000ff6000b800000 */
[----:B------:R-:W-:Y:S01]  /*4140*/  UPLOP3.LUT UP0, UPT, UPT, UPT, UP2, 0x80, 0x8 ;  /* 0x000000000008789c */ /* 0x000fe20003f0f020 */
[----:B--2---:R-:W-:Y:S02]  /*4150*/  HFMA2 R0, -RZ, RZ, 0, 5.9604644775390625e-08 ;  /* 0x00000001ff007431 */ /* 0x004fe400000001ff */
[----:B------:R-:W-:Y:S03]  /*4160*/  IMAD.MOV.U32 R88, RZ, RZ, 0x1 ;  /* 0x00000001ff587424 */ /* 0x000fe600078e00ff */
[----:B------:R-:W-:Y:S05]  /*4170*/  PLOP3.LUT P0, PT, PT, PT, UP0, 0x80, 0x8 ;  /* 0x000000000008781c */ /* 0x000fea0003f0f008 */
[----:B------:R-:W2:Y:S01]  /*4180*/  @UP0 LDCU.64 UR10, c[0x0][0x888] ;  /* 0x00011100ff0a07ac */ /* 0x000ea20008000a00 */
[----:B------:R-:W-:Y:S07]  /*4190*/  @UP0 UIMAD UR8, UR36, UR4, URZ ;  /* 0x00000004240802a4 */ /* 0x000fee000f8e02ff */
[----:B------:R-:W-:Y:S01]  /*41a0*/  @!P0 PRMT R88, R0, 0x7610, R88 ;  /* 0x0000761000588816 */ /* 0x000fe20000000058 */
[----:B--2---:R-:W-:Y:S03]  /*41b0*/  @UP0 UIMAD.WIDE UR10, UR8, 0x4, UR10 ;  /* 0x00000004080a08a5 */ /* 0x004fe6000f8e020a */
[----:B------:R-:W2:Y:S03]  /*41c0*/  @!UP0 LDCU UR8, c[0x0][0x880] ;  /* 0x00011000ff0887ac */ /* 0x000ea60008000800 */
[----:B------:R-:W-:Y:S01]  /*41d0*/  IMAD.U32 R8, RZ, RZ, UR10 ;  /* 0x0000000aff087e24 */ /* 0x000fe2000f8e00ff */
[----:B------:R-:W-:Y:S05]  /*41e0*/  MOV R9, UR11 ;  /* 0x0000000b00097c02 */ /* 0x000fea0008000f00 */
[----:B-----5:R3:W5:Y:S02]  /*41f0*/  @P0 LDG.E R49, desc[UR46][R8.64] ;  /* 0x0000002e08310981 */ /* 0x020764000c1e1900 */
[----:B--23--:R-:W-:Y:S07]  /*4200*/  @!P0 IMAD.U32 R49, RZ, RZ, UR8 ;  /* 0x00000008ff318e24 */ /* 0x00cfee000f8e00ff */
.L_x_73:
[----:B-----5:R-:W-:Y:S01]  /*4210*/  @!P2 FSETP.EQ.AND P0, PT, R49, RZ, PT ;  /* 0x000000ff3100a20b */ /* 0x020fe20003f02000 */
[----:B------:R-:W-:Y:S01]  /*4220*/  @!UPT UIADD3 URZ, UPT, UPT, URZ, URZ, URZ ;  /* 0x000000fffffff290 */ /* 0x000fe2000fffe0ff */
[----:B------:R-:W-:Y:S11]  /*4230*/  @!P2 BRA `(.L_x_74) ;  /* 0x000000000014a947 */ /* 0x000ff60003800000 */
[----:B------:R-:W-:Y:S02]  /*4240*/  LOP3.LUT P2, RZ, R88, 0xff, RZ, 0xc0, !PT ;  /* 0x000000ff58ff7812 */ /* 0x000fe4000784c0ff */
[----:B------:R-:W-:Y:S04]  /*4250*/  PLOP3.LUT P0, PT, PT, PT, UP0, 0x80, 0x8 ;  /* 0x000000000008781c */ /* 0x000fe80003f0f008 */
[----:B------:R-:W-:Y:S07]  /*4260*/  PLOP3.LUT P0, PT, P0, PT, PT, 0x8, 0x80 ;  /* 0x000000000080781c */ /* 0x000fee000070e170 */
[----:B------:R-:W-:Y:S11]  /*4270*/  @P2 FSETP.EQ.AND P0, PT, R49, RZ, PT ;  /* 0x000000ff3100220b */ /* 0x000ff60003f02000 */
[----:B------:R-:W-:Y:S02]  /*4280*/  @!UPT UIADD3 URZ, UPT, UPT, URZ, URZ, URZ ;  /* 0x000000fffffff290 */ /* 0x000fe4000fffe0ff */
.L_x_74:
[----:B------:R-:W3:Y:S01]  /*4290*/  SYNCS.PHASECHK.TRANS64.TRYWAIT P2, [UR7+0x70], R14 ;  /* 0x0000700eff0075a7 */ /* 0x000ee20008041107 */
[----:B------:R-:W-:Y:S04]  /*42a0*/  ELECT P4, URZ, PT ;  /* 0x0000000000ff782f */ /* 0x000fe80003880000 */
[----:B------:R-:W-:Y:S11]  /*42b0*/  PLOP3.LUT P4, PT, P0, P4, PT, 0xf2, 0x2f ;  /* 0x00000000002f781c */ /* 0x000ff60000789e72 */
[----:B------:R-:W-:Y:S02]  /*42c0*/  @!UPT UIADD3 URZ, UPT, UPT, URZ, URZ, URZ ;  /* 0x000000fffffff290 */ /* 0x000fe4000fffe0ff */
[----:B-1----:R-:W-:Y:S05]  /*42d0*/  @!P4 IADD3 R8, P0, PT, R30, 0x580, RZ ;  /* 0x000005801e08c810 */ /* 0x002fea0007f1e0ff */
[----:B--2---:R-:W-:Y:S01]  /*42e0*/  @!P4 IMAD.X R2, RZ, RZ, R31, P0 ;  /* 0x000000ffff02c224 */ /* 0x004fe200000e061f */
[----:B---3--:R-:W-:Y:S07]  /*42f0*/  @!P2 BRA `(.L_x_75) ;  /* 0x0000005000a0a947 */ /* 0x008fee0003800000 */
.L_x_164:
[----:B------:R-:W-:Y:S01]  /*4300*/  @!P4 R2UR UR8, R2 ;  /* 0x000000000208c2ca */ /* 0x000fe200000e0000 */
[----:B------:R-:W-:Y:S01]  /*4310*/  VOTEU.ALL UP1, P4 ;  /* 0x0000000000ff7886 */ /* 0x000fe20002020000 */
[----:B------:R-:W-:Y:S01]  /*4320*/  @!P4 R2UR UR9, R8 ;  /* 0x000000000809c2ca */ /* 0x000fe200000e0000 */
[----:B-1----:R-:W-:Y:S01]  /*4330*/  @!P4 IMAD.MOV.U32 R0, RZ, RZ, 0x2000 ;  /* 0x00002000ff00c424 */ /* 0x002fe200078e00ff */
[----:B------:R-:W-:Y:S01]  /*4340*/  UMOV UR10, 0x0 ;  /* 0x00000000000a7882 */ /* 0x000fe20000000000 */
[----:B------:R-:W-:Y:S01]  /*4350*/  UMOV UR11, 0x10000000 ;  /* 0x10000000000b7882 */ /* 0x000fe20000000000 */
[----:B------:R-:W-:Y:S01]  /*4360*/  @!UP1 UIADD3 UR32, UPT, UPT, UR7, 0x200, URZ ;  /* 0x0000020007209890 */ /* 0x000fe2000fffe0ff */
[----:B------:R-:W-:Y:S06]  /*4370*/  VOTEU.ALL UP1, P4 ;  /* 0x0000000000ff7886 */ /* 0x000fec0002020000 */
[----:B------:R-:W-:Y:S01]  /*4380*/  IMAD.U32 R9, RZ, RZ, UR8 ;  /* 0x00000008ff097e24 */ /* 0x000fe2000f8e00ff */
[----:B------:R-:W-:Y:S01]  /*4390*/  UPRMT UR8, UR37, 0x654, UR33 ;  /* 0x0000065425087896 */ /* 0x000fe20008000021 */
[----:B------:R-:W-:Y:S03]  /*43a0*/  IMAD.U32 R8, RZ, RZ, UR9 ;  /* 0x00000009ff087e24 */ /* 0x000fe6000f8e00ff */
[----:B------:R-:W-:Y:S02]  /*43b0*/  @!P4 R2UR UR15, R9 ;  /* 0x00000000090fc2ca */ /* 0x000fe400000e0000 */
[----:B------:R-:W-:Y:S02]  /*43c0*/  @!P4 R2UR UR14, R8 ;  /* 0x00000000080ec2ca */ /* 0x000fe400000e0000 */
[----:B------:R-:W-:Y:S05]  /*43d0*/  @!P4 IADD3 R8, P0, PT, R30, 0x580, RZ ;  /* 0x000005801e08c810 */ /* 0x000fea0007f1e0ff */
[----:B------:R-:W-:Y:S06]  /*43e0*/  @!P4 IMAD.X R2, RZ, RZ, R31, P0 ;  /* 0x000000ffff02c224 */ /* 0x000fec00000e061f */
[----:B------:R1:W-:Y:S01]  /*43f0*/  @!UP1 UTMALDG.3D [UR32], [UR14], desc[UR10] ;  /* 0x00000a200e0095b4 */ /* 0x0003e20008011000 */
[----:B------:R1:W-:Y:S01]  /*4400*/  @!P4 SYNCS.ARRIVE.TRANS64.RED.A0TR RZ, [UR7+0x50], R0 ;  /* 0x00005000ffffc9a7 */ /* 0x0003e20008300407 */
[----:B------:R-:W-:Y:S01]  /*4410*/  SYNCS.ARRIVE.TRANS64.RED.A1T0 RZ, [UR8], RZ ;  /* 0x000000ffffff79a7 */ /* 0x000fe20008100408 */
[----:B------:R-:W2:Y:S02]  /*4420*/  SYNCS.PHASECHK.TRANS64.TRYWAIT P2, [UR7+0x78], R14 ;  /* 0x0000780eff0075a7 */ /* 0x000ea40008041107 */
[----:B-12---:R-:W-:Y:S05]  /*4430*/  @!P2 BRA `(.L_x_76) ;  /* 0x000000500068a947 */ /* 0x006fea0003800000 */
.L_x_166:
[----:B------:R-:W-:Y:S01]  /*4440*/  @!P4 R2UR UR8, R2 ;  /* 0x000000000208c2ca */ /* 0x000fe200000e0000 */
[----:B------:R-:W-:Y:S01]  /*4450*/  VOTEU.ALL UP1, P4 ;  /* 0x0000000000ff7886 */ /* 0x000fe20002020000 */
[----:B------:R-:W-:Y:S01]  /*4460*/  @!P4 R2UR UR9, R8 ;  /* 0x000000000809c2ca */ /* 0x000fe200000e0000 */
[----:B-1----:R-:W-:Y:S01]  /*4470*/  @!P4 IMAD.MOV.U32 R0, RZ, RZ, 0x2000 ;  /* 0x00002000ff00c424 */ /* 0x002fe200078e00ff */
[----:B------:R-:W-:Y:S01]  /*4480*/  UMOV UR10, 0x0 ;  /* 0x00000000000a7882 */ /* 0x000fe20000000000 */
[----:B------:R-:W-:Y:S01]  /*4490*/  UMOV UR11, 0x10000000 ;  /* 0x10000000000b7882 */ /* 0x000fe20000000000 */
[----:B------:R-:W-:Y:S02]  /*44a0*/  @!UP1 UIADD3 UR26, UPT, UPT, UR34, 0x20, URZ ;  /* 0x00000020221a9890 */ /* 0x000fe4000fffe0ff */
[----:B------:R-:W-:Y:S01]  /*44b0*/  @!UP1 UIADD3 UR24, UPT, UPT, UR7, 0x2200, URZ ;  /* 0x0000220007189890 */ /* 0x000fe2000fffe0ff */
[----:B------:R-:W-:Y:S01]  /*44c0*/  VOTEU.ALL UP1, P4 ;  /* 0x0000000000ff7886 */ /* 0x000fe20002020000 */
[----:B------:R-:W-:Y:S01]  /*44d0*/  UMOV UR27, UR35 ;  /* 0x00000023001b7c82 */ /* 0x000fe20008000000 */
[----:B------:R-:W-:Y:S02]  /*44e0*/  UMOV UR28, UR36 ;  /* 0x00000024001c7c82 */ /* 0x000fe40008000000 */
        /* <DEDUP_REMOVED lines=12> */
.L_x_168:
[----:B------:R-:W2:Y:S01]  /*45b0*/  LDC.64 R12, c[0x0][0xb18] ;  /* 0x0002c600ff0c7b82 */ /* 0x000ea20000000a00 */
[----:B------:R-:W-:Y:S01]  /*45c0*/  @!P4 R2UR UR8, R2 ;  /* 0x000000000208c2ca */ /* 0x000fe200000e0000 */
[----:B------:R-:W-:Y:S01]  /*45d0*/  VOTEU.ALL UP1, P4 ;  /* 0x0000000000ff7886 */ /* 0x000fe20002020000 */
[----:B------:R-:W-:Y:S01]  /*45e0*/  @!P4 R2UR UR9, R8 ;  /* 0x000000000809c2ca */ /* 0x000fe200000e0000 */
[----:B-1----:R-:W-:Y:S01]  /*45f0*/  @!P4 IMAD.MOV.U32 R0, RZ, RZ, 0x2000 ;  /* 0x00002000ff00c424 */ /* 0x002fe200078e00ff */
[----:B------:R-:W-:Y:S03]  /*4600*/  UMOV UR10, 0x0 ;  /* 0x00000000000a7882 */ /* 0x000fe60000000000 */
[----:B------:R-:W1:Y:S01]  /*4610*/  @!P1 LDC R2, c[0x0][0xb0c] ;  /* 0x0002c300ff029b82 */ /* 0x000e620000000800 */
[----:B------:R-:W-:Y:S01]  /*4620*/  @!UP1 UIADD3 UR18, UPT, UPT, UR34, 0x40, URZ ;  /* 0x0000004022129890 */ /* 0x000fe2000fffe0ff */
[----:B------:R-:W-:Y:S01]  /*4630*/  @P3 SHF.R.U32.HI R26, RZ, 0x10, R21 ;  /* 0x00000010ff1a3819 */ /* 0x000fe20000011615 */
[----:B------:R-:W-:Y:S01]  /*4640*/  @!UP1 UIADD3 UR16, UPT, UPT, UR7, 0x4200, URZ ;  /* 0x0000420007109890 */ /* 0x000fe2000fffe0ff */
[----:B------:R-:W-:Y:S01]  /*4650*/  VIADD R28, R28, 0x1 ;  /* 0x000000011c1c7836 */ /* 0x000fe20000000000 */
[----:B------:R-:W-:Y:S01]  /*4660*/  VOTEU.ALL UP1, P4 ;  /* 0x0000000000ff7886 */ /* 0x000fe20002020000 */
[----:B------:R-:W-:Y:S01]  /*4670*/  UMOV UR11, 0x10000000 ;  /* 0x10000000000b7882 */ /* 0x000fe20000000000 */
[----:B------:R-:W-:Y:S01]  /*4680*/  UMOV UR19, UR35 ;  /* 0x0000002300137c82 */ /* 0x000fe20008000000 */
[----:B------:R-:W-:Y:S01]  /*4690*/  IMAD.U32 R9, RZ, RZ, UR8 ;  /* 0x00000008ff097e24 */ /* 0x000fe2000f8e00ff */
[----:B------:R-:W-:Y:S01]  /*46a0*/  UMOV UR20, UR36 ;  /* 0x0000002400147c82 */ /* 0x000fe20008000000 */
[----:B------:R-:W-:Y:S01]  /*46b0*/  IMAD.U32 R8, RZ, RZ, UR9 ;  /* 0x00000009ff087e24 */ /* 0x000fe2000f8e00ff */
[----:B------:R-:W-:Y:S02]  /*46c0*/  UPRMT UR8, UR37, 0x654, UR17 ;  /* 0x0000065425087896 */ /* 0x000fe40008000011 */
[----:B------:R-:W-:Y:S02]  /*46d0*/  @!P4 R2UR UR15, R9 ;  /* 0x00000000090fc2ca */ /* 0x000fe400000e0000 */
[----:B------:R-:W-:Y:S02]  /*46e0*/  @!P4 R2UR UR14, R8 ;  /* 0x00000000080ec2ca */ /* 0x000fe400000e0000 */
[----:B------:R-:W3:Y:S11]  /*46f0*/  LDC.64 R8, c[0x0][0xb10] ;  /* 0x0002c400ff087b82 */ /* 0x000ef60000000a00 */
[----:B------:R1:W-:Y:S01]  /*4700*/  @!UP1 UTMALDG.3D [UR16], [UR14], desc[UR10] ;  /* 0x00000a100e0095b4 */ /* 0x0003e20008011000 */
[----:B------:R5:W-:Y:S01]  /*4710*/  @!P4 SYNCS.ARRIVE.TRANS64.RED.A0TR RZ, [UR7+0x60], R0 ;  /* 0x00006000ffffc9a7 */ /* 0x000be20008300407 */
[C---:B---3--:R-:W-:Y:S01]  /*4720*/  @!P1 IMAD.HI.U32 R8, R11.reuse, R8, RZ ;  /* 0x000000080b089227 */ /* 0x048fe200078e00ff */
[----:B--2---:R-:W-:Y:S02]  /*4730*/  @!P1 ISETP.NE.AND P0, PT, R12, 0x1, PT ;  /* 0x000000010c00980c */ /* 0x004fe40003f05270 */
[----:B-1----:R-:W-:Y:S01]  /*4740*/  @!P1 ISETP.NE.AND P2, PT, R2, 0x1, PT ;  /* 0x000000010200980c */ /* 0x002fe20003f45270 */
[----:B------:R-:W-:Y:S01]  /*4750*/  SYNCS.ARRIVE.TRANS64.RED.A1T0 RZ, [UR8], RZ ;  /* 0x000000ffffff79a7 */ /* 0x000fe20008100408 */
[C---:B------:R-:W-:Y:S01]  /*4760*/  @!P1 IMAD.HI.U32 R13, R10.reuse, R13, RZ ;  /* 0x0000000d0a0d9227 */ /* 0x040fe200078e00ff */
[----:B------:R-:W-:Y:S04]  /*4770*/  @!P1 SHF.R.U32.HI R8, RZ, R9, R8 ;  /* 0x00000009ff089219 */ /* 0x000fe80000011608 */
[----:B------:R-:W-:Y:S01]  /*4780*/  @!P1 SEL R8, R11, R8, !P2 ;  /* 0x000000080b089207 */ /* 0x000fe20005000000 */
[----:B------:R-:W1:Y:S01]  /*4790*/  SYNCS.PHASECHK.TRANS64.TRYWAIT P5, [UR7+0x88], R14 ;  /* 0x0000880eff0075a7 */ /* 0x000e6200080a1107 */
[----:B-----5:R-:W2:Y:S02]  /*47a0*/  @!P1 LDC R0, c[0x0][0xb20] ;  /* 0x0002c800ff009b82 */ /* 0x020ea40000000800 */
[----:B--2---:R-:W-:Y:S04]  /*47b0*/  @!P1 SHF.R.U32.HI R0, RZ, R0, R13 ;  /* 0x00000000ff009219 */ /* 0x004fe8000001160d */
[----:B------:R-:W-:Y:S05]  /*47c0*/  @!P1 SEL R9, R10, R0, !P0 ;  /* 0x000000000a099207 */ /* 0x000fea0004000000 */
[----:B------:R-:W-:Y:S02]  /*47d0*/  @!P1 IMAD.IADD R0, R9, 0x1, -R8 ;  /* 0x0000000109009824 */ /* 0x000fe400078e0a08 */
[----:B------:R-:W-:Y:S02]  /*47e0*/  @!P1 IMAD.IADD R8, R8, 0x1, -R9 ;  /* 0x0000000108089824 */ /* 0x000fe400078e0a09 */
[----:B------:R-:W-:Y:S02]  /*47f0*/  @!P1 IMAD R11, R0, R2, R11 ;  /* 0x00000002000b9224 */ /* 0x000fe400078e020b */
[----:B------:R-:W-:Y:S01]  /*4800*/  @!P1 IMAD R10, R8, R12, R10 ;  /* 0x0000000c080a9224 */ /* 0x000fe200078e020a */
[----:B-1----:R-:W-:Y:S06]  /*4810*/  @!P5 BRA `(.L_x_78) ;  /* 0x0000004c00a0d947 */ /* 0x002fec0003800000 */
.L_x_170:
[----:B------:R-:W-:Y:S01]  /*4820*/  @!P4 IADD3 R2, P0, PT, R30, 0x580, RZ ;  /* 0x000005801e02c810 */ /* 0x000fe20007f1e0ff */
[----:B------:R-:W-:Y:S01]  /*4830*/  VOTEU.ALL UP1, P4 ;  /* 0x0000000000ff7886 */ /* 0x000fe20002020000 */
[----:B------:R-:W-:Y:S01]  /*4840*/  UMOV UR18, 0x0 ;  /* 0x0000000000127882 */ /* 0x000fe20000000000 */
[----:B------:R-:W-:Y:S01]  /*4850*/  UMOV UR19, 0x10000000 ;  /* 0x1000000000137882 */ /* 0x000fe20000000000 */
[----:B------:R-:W-:Y:S01]  /*4860*/  @!P4 R2UR UR9, R2 ;  /* 0x000000000209c2ca */ /* 0x000fe200000e0000 */
[----:B-1----:R-:W-:Y:S01]  /*4870*/  @!P4 IMAD.X R0, RZ, RZ, R31, P0 ;  /* 0x000000ffff00c224 */ /* 0x002fe200000e061f */
[----:B------:R-:W-:Y:S01]  /*4880*/  @!UP1 UIADD3 UR10, UPT, UPT, UR34, 0x60, URZ ;  /* 0x00000060220a9890 */ /* 0x000fe2000fffe0ff */
[----:B------:R-:W-:Y:S01]  /*4890*/  ISETP.NE.AND P0, PT, R28, 0x2, PT ;  /* 0x000000021c00780c */ /* 0x000fe20003f05270 */
[----:B------:R-:W-:Y:S01]  /*48a0*/  UMOV UR11, UR35 ;  /* 0x00000023000b7c82 */ /* 0x000fe20008000000 */
[----:B------:R-:W-:Y:S01]  /*48b0*/  UMOV UR12, UR36 ;  /* 0x00000024000c7c82 */ /* 0x000fe20008000000 */
[----:B------:R-:W-:Y:S01]  /*48c0*/  @!P4 R2UR UR8, R0 ;  /* 0x000000000008c2ca */ /* 0x000fe200000e0000 */
[----:B------:R-:W-:Y:S01]  /*48d0*/  IMAD.IADD R14, R10, 0x1, R86 ;  /* 0x000000010a0e7824 */ /* 0x000fe200078e0256 */
[----:B------:R-:W-:Y:S01]  /*48e0*/  @P3 R2UR UR36, R26 ;  /* 0x000000001a2432ca */ /* 0x000fe200000e0000 */
[----:B------:R-:W-:Y:S01]  /*48f0*/  IMAD.IADD R15, R11, 0x1, R87 ;  /* 0x000000010b0f7824 */ /* 0x000fe200078e0257 */
[----:B------:R-:W-:Y:S02]  /*4900*/  SEL R0, RZ, 0x1, P0 ;  /* 0x00000001ff007807 */ /* 0x000fe40000000000 */
[----:B------:R-:W-:Y:S01]  /*4910*/  LOP3.LUT R29, R29, 0x1, RZ, 0x3c, !PT ;  /* 0x000000011d1d7812 */ /* 0x000fe200078e3cff */
[----:B------:R-:W-:Y:S01]  /*4920*/  IMAD.U32 R8, RZ, RZ, UR9 ;  /* 0x00000009ff087e24 */ /* 0x000fe2000f8e00ff */
[----:B------:R-:W-:Y:S01]  /*4930*/  @!UP1 UIADD3 UR9, UPT, UPT, UR7, 0x68, URZ ;  /* 0x0000006807099890 */ /* 0x000fe2000fffe0ff */
[----:B------:R-:W-:Y:S02]  /*4940*/  LOP3.LUT R27, R27, R0, RZ, 0x3c, !PT ;  /* 0x000000001b1b7212 */ /* 0x000fe400078e3cff */
[----:B------:R-:W-:Y:S02]  /*4950*/  SEL R28, R28, RZ, P0 ;  /* 0x000000ff1c1c7207 */ /* 0x000fe40000000000 */
[----:B------:R-:W-:Y:S01]  /*4960*/  IMAD.U32 R9, RZ, RZ, UR8 ;  /* 0x00000008ff097e24 */ /* 0x000fe2000f8e00ff */
[----:B------:R-:W-:Y:S01]  /*4970*/  @!P4 R2UR UR14, R8 ;  /* 0x00000000080ec2ca */ /* 0x000fe200000e0000 */
[----:B------:R-:W-:Y:S01]  /*4980*/  @!UP1 UIADD3 UR8, UPT, UPT, UR7, 0x6200, URZ ;  /* 0x0000620007089890 */ /* 0x000fe2000fffe0ff */
[----:B------:R-:W-:Y:S02]  /*4990*/  VOTEU.ALL UP1, P4 ;  /* 0x0000000000ff7886 */ /* 0x000fe40002020000 */
[----:B------:R-:W-:Y:S11]  /*49a0*/  @!P4 R2UR UR15, R9 ;  /* 0x00000000090fc2ca */ /* 0x000ff600000e0000 */
[----:B------:R-:W-:Y:S02]  /*49b0*/  @!UPT UIADD3 URZ, UPT, UPT, URZ, URZ, URZ ;  /* 0x000000fffffff290 */ /* 0x000fe4000fffe0ff */
[----:B------:R2:W-:Y:S01]  /*49c0*/  @!UP1 UTMALDG.3D [UR8], [UR14], desc[UR18] ;  /* 0x000012080e0095b4 */ /* 0x0005e20008011000 */
[----:B------:R2:W-:Y:S01]  /*49d0*/  @!P4 SYNCS.ARRIVE.TRANS64.RED.A0TR RZ, [UR7+0x68], R25 ;  /* 0x00006819ffffc9a7 */ /* 0x0005e20008300407 */
[----:B------:R-:W-:Y:S01]  /*49e0*/  UPLOP3.LUT UP1, UPT, UPT, UPT, UPT, 0x80, 0x8 ;  /* 0x000000000008789c */ /* 0x000fe20003f2f070 */
[----:B------:R-:W-:Y:S01]  /*49f0*/  SYNCS.ARRIVE.TRANS64.RED.A1T0 RZ, [UR13], RZ ;  /* 0x000000ffffff79a7 */ /* 0x000fe2000810040d */
[----:B------:R-:W-:Y:S09]  /*4a00*/  @P3 BRA `(.L_x_79) ;  /* 0xfffffff000a03947 */ /* 0x000ff2000383ffff */
[----:B------:R-:W-:-:S04]  /*4a10*/  SHF.L.U32 R2, R29, 0x1f, RZ ;  /* 0x0000001f1d027819 */ /* 0x000fc800000006ff */
[----:B------:R-:W1:Y:S02]  /*4a20*/  SYNCS.PHASECHK.TRANS64.TRYWAIT P0, [UR7+0x70], R2 ;  /* 0x00007002ff0075a7 */ /* 0x000e640008001107 */
[----:B-1----:R-:W-:Y:S05]  /*4a30*/  @!P0 BRA `(.L_x_80) ;  /* 0x0000004c00308947 */ /* 0x002fea0003800000 */
.L_x_172:
[----:B------:R-:W3:Y:S02]  /*4a40*/  SYNCS.PHASECHK.TRANS64.TRYWAIT P0, [UR7+0x78], R2 ;  /* 0x00007802ff0075a7 */ /* 0x000ee40008001107 */
[----:B---3--:R-:W-:Y:S05]  /*4a50*/  @!P0 BRA `(.L_x_81) ;  /* 0x0000004c00408947 */ /* 0x008fea0003800000 */
.L_x_174:
[----:B------:R-:W3:Y:S02]  /*4a60*/  SYNCS.PHASECHK.TRANS64.TRYWAIT P0, [UR7+0x80], R2 ;  /* 0x00008002ff0075a7 */ /* 0x000ee40008001107 */
[----:B---3--:R-:W-:Y:S05]  /*4a70*/  @!P0 BRA `(.L_x_82) ;  /* 0x0000004c00508947 */ /* 0x008fea0003800000 */
.L_x_176:
[----:B-1----:R-:W-:-:S07]  /*4a80*/  MOV R0, UR7 ;  /* 0x0000000700007c02 */ /* 0x002fce0008000f00 */
.L_x_83:
[----:B-1----:R-:W-:-:S04]  /*4a90*/  SHF.L.U32 R2, R29, 0x1f, RZ ;  /* 0x0000001f1d027819 */ /* 0x002fc800000006ff */
[----:B------:R1:W3:Y:S03]  /*4aa0*/  SYNCS.PHASECHK.TRANS64.TRYWAIT P0, [R0+URZ+0x88], R2 ;  /* 0x00008802000075a7 */ /* 0x0002e600080011ff */
[----:B---3--:R-:W-:Y:S05]  /*4ab0*/  @!P0 NANOSLEEP.SYNCS 0x989680 ;  /* 0x009896800000895d */ /* 0x008fea0003900000 */
[----:B------:R-:W3:Y:S02]  /*4ac0*/  @!P0 SYNCS.PHASECHK.TRANS64 P0, [R0+URZ+0x88], R2 ;  /* 0x00008802000085a7 */ /* 0x000ee400080010ff */
[----:B--23--:R-:W-:Y:S05]  /*4ad0*/  @P0 EXIT ;  /* 0x000000000000094d */ /* 0x00cfea0003800000 */
[----:B------:R-:W-:Y:S05]  /*4ae0*/  BRA `(.L_x_83) ;  /* 0xfffffffc00e87947 */ /* 0x000fea000383ffff */
.L_x_68:
[----:B------:R-:W-:-:S06]  /*4af0*/  UISETP.GE.AND UP1, UPT, UR8, 0x4, UPT ;  /* 0x000000040800788c */ /* 0x000fcc000bf26270 */
[----:B------:R-:W-:-:S13]  /*4b00*/  PLOP3.LUT P0, PT, PT, PT, UP1, 0x80, 0x8 ;  /* 0x000000000008781c */ /* 0x000fda0003f0f018 */
[----:B------:R-:W-:Y:S05]  /*4b10*/  @!P0 EXIT ;  /* 0x000000000000894d */ /* 0x000fea0003800000 */
[----:B------:R-:W-:Y:S01]  /*4b20*/  BAR.SYNC.DEFER_BLOCKING 0x6, 0xa0 ;  /* 0x0182800000007b1d */ /* 0x000fe20000010000 */
[C---:B------:R-:W-:Y:S01]  /*4b30*/  IMAD.SHL.U32 R2, R101.reuse, 0x20, RZ ;  /* 0x0000002065027824 */ /* 0x040fe200078e00ff */
[C---:B------:R-:W-:Y:S01]  /*4b40*/  SHF.L.U32 R46, R101.reuse, 0x10, RZ ;  /* 0x00000010652e7819 */ /* 0x040fe200000006ff */
[C---:B------:R-:W-:Y:S01]  /*4b50*/  IMAD.SHL.U32 R100, R101.reuse, 0x4, RZ ;  /* 0x0000000465647824 */ /* 0x040fe200078e00ff */
[C---:B------:R-:W-:Y:S01]  /*4b60*/  LOP3.LUT R102, R101.reuse, 0x60, RZ, 0xc0, !PT ;  /* 0x0000006065667812 */ /* 0x040fe200078ec0ff */
[----:B------:R-:W-:Y:S01]  /*4b70*/  HFMA2 R97, -RZ, RZ, 0, 5.9604644775390625e-08 ;  /* 0x00000001ff617431 */ /* 0x000fe200000001ff */
[----:B------:R-:W-:Y:S02]  /*4b80*/  UMOV UR48, 0x400 ;  /* 0x0000040000307882 */ /* 0x000fe40000000000 */
[----:B------:R-:W1:Y:S01]  /*4b90*/  LDC R91, c[0x0][0x370] ;  /* 0x0000dc00ff5b7b82 */ /* 0x000e620000000800 */
[----:B------:R-:W-:Y:S01]  /*4ba0*/  ULEA UR48, UR37, UR48, 0x18 ;  /* 0x0000003025307291 */ /* 0x000fe2000f8ec0ff */
[----:B------:R-:W-:Y:S01]  /*4bb0*/  LOP3.LUT R3, R2, 0xc0, RZ, 0xc0, !PT ;  /* 0x000000c002037812 */ /* 0x000fe200078ec0ff */
[----:B------:R-:W-:Y:S01]  /*4bc0*/  HFMA2 R95, -RZ, RZ, 0, 0 ;  /* 0x00000000ff5f7431 */ /* 0x000fe200000001ff */
[----:B------:R-:W-:Y:S01]  /*4bd0*/  LOP3.LUT R99, R101, 0x2, RZ, 0xc0, !PT ;  /* 0x0000000265637812 */ /* 0x000fe200078ec0ff */
[----:B------:R-:W-:Y:S01]  /*4be0*/  UIADD3 UR4, UPT, UPT, UR48, 0x200, URZ ;  /* 0x0000020030047890 */ /* 0x000fe2000fffe0ff */
[----:B------:R-:W-:Y:S01]  /*4bf0*/  LOP3.LUT R100, R3, 0x18, R100, 0xf8, !PT ;  /* 0x0000001803647812 */ /* 0x000fe200078ef864 */
[----:B------:R-:W-:Y:S01]  /*4c00*/  IMAD.MOV.U32 R45, RZ, RZ, RZ ;  /* 0x000000ffff2d7224 */ /* 0x000fe200078e00ff */
[----:B------:R-:W2:Y:S01]  /*4c10*/  LDC R42, c[0x0][0xb0c] ;  /* 0x0002c300ff2a7b82 */ /* 0x000ea20000000800 */
[----:B------:R-:W-:Y:S01]  /*4c20*/  LOP3.LUT R46, R46, 0x600000, RZ, 0xc0, !PT ;  /* 0x006000002e2e7812 */ /* 0x000fe200078ec0ff */
[----:B------:R-:W-:Y:S01]  /*4c30*/  IMAD.MOV.U32 R105, RZ, RZ, RZ ;  /* 0x000000ffff697224 */ /* 0x000fe200078e00ff */
[----:B------:R-:W-:Y:S01]  /*4c40*/  LOP3.LUT R100, R100, 0xf20, R2, 0xf8, !PT ;  /* 0x00000f2064647812 */ /* 0x000fe200078ef802 */
[----:B------:R-:W-:Y:S01]  /*4c50*/  IMAD.U32 R93, RZ, RZ, UR4 ;  /* 0x00000004ff5d7e24 */ /* 0x000fe2000f8e00ff */
[----:B------:R-:W-:Y:S01]  /*4c60*/  LOP3.LUT R101, R101, 0x4, RZ, 0xc0, !PT ;  /* 0x0000000465657812 */ /* 0x000fe200078ec0ff */
[----:B------:R-:W4:Y:S01]  /*4c70*/  LDCU.64 UR52, c[0x0][0x348] ;  /* 0x00006900ff3477ac */ /* 0x000f220008000a00 */
[----:B------:R-:W-:Y:S01]  /*4c80*/  MOV R96, RZ ;  /* 0x000000ff00607202 */ /* 0x000fe20000000f00 */
[----:B------:R-:W1:Y:S01]  /*4c90*/  LDC R89, c[0x0][0xb20] ;  /* 0x0002c800ff597b82 */ /* 0x000e620000000800 */
[----:B------:R-:W3:Y:S01]  /*4ca0*/  LDS R0, [UR48+0x150] ;  /* 0x00015030ff007984 */ /* 0x000ee20008000800 */
[----:B------:R-:W-:Y:S01]  /*4cb0*/  IMAD R100, R100, 0x2, R93 ;  /* 0x0000000264647824 */ /* 0x000fe200078e025d */
[----:B------:R-:W1:Y:S03]  /*4cc0*/  LDCU.64 UR38, c[0x0][0x888] ;  /* 0x00011100ff2677ac */ /* 0x000e660008000a00 */
[--C-:B------:R-:W-:Y:S01]  /*4cd0*/  IMAD R99, R99, -0x10, R100.reuse ;  /* 0xfffffff063637824 */ /* 0x100fe200078e0264 */
[----:B------:R-:W1:Y:S01]  /*4ce0*/  LDCU.64 UR44, c[0x0][0x890] ;  /* 0x00011200ff2c77ac */ /* 0x000e620008000a00 */
[----:B------:R-:W1:Y:S01]  /*4cf0*/  LDC R41, c[0x0][0xb30] ;  /* 0x0002cc00ff297b82 */ /* 0x000e620000000800 */
[----:B------:R-:W-:Y:S01]  /*4d00*/  IMAD R98, R101, -0x10, R100 ;  /* 0xfffffff065627824 */ /* 0x000fe200078e0264 */
[----:B------:R-:W-:Y:S01]  /*4d10*/  UMOV UR49, URZ ;  /* 0x000000ff00317c82 */ /* 0x000fe20008000000 */
[----:B------:R-:W-:-:S05]  /*4d20*/  UMOV UR51, URZ ;  /* 0x000000ff00337c82 */ /* 0x000fca0008000000 */
[----:B------:R-:W1:Y:S08]  /*4d30*/  LDC.64 R84, c[0x0][0xb10] ;  /* 0x0002c400ff547b82 */ /* 0x000e700000000a00 */
[----:B------:R-:W1:Y:S08]  /*4d40*/  LDC.64 R38, c[0x0][0xb18] ;  /* 0x0002c600ff267b82 */ /* 0x000e700000000a00 */
[----:B------:R-:W1:Y:S08]  /*4d50*/  LDC.64 R36, c[0x0][0xb28] ;  /* 0x0002ca00ff247b82 */ /* 0x000e700000000a00 */
[----:B------:R-:W1:Y:S01]  /*4d60*/  LDC.64 R82, c[0x0][0x8b0] ;  /* 0x00022c00ff527b82 */ /* 0x000e620000000a00 */
[----:B---3--:R-:W-:-:S07]  /*4d70*/  IMAD.IADD R46, R0, 0x1, R46 ;  /* 0x00000001002e7824 */ /* 0x008fce00078e022e */
[----:B------:R-:W3:Y:S08]  /*4d80*/  LDC.64 R80, c[0x0][0x8a8] ;  /* 0x00022a00ff507b82 */ /* 0x000ef00000000a00 */
[----:B--2-4-:R-:W1:Y:S02]  /*4d90*/  LDC R90, c[0x0][0x374] ;  /* 0x0000dd00ff5a7b82 */ /* 0x014e640000000800 */
.L_x_127:
[----:B------:R-:W-:Y:S02]  /*4da0*/  LEA R0, R105, UR48, 0x3 ;  /* 0x0000003069007c11 */ /* 0x000fe4000f8e18ff */
[----:B------:R-:W-:Y:S02]  /*4db0*/  SHF.L.U32 R2, R95, 0x1f, RZ ;  /* 0x0000001f5f027819 */ /* 0x000fe400000006ff */
[----:B-1----:R-:W-:Y:S02]  /*4dc0*/  LEA R16, R105, UR48, 0x4 ;  /* 0x0000003069107c11 */ /* 0x002fe4000f8e20ff */
[----:B------:R-:W2:Y:S02]  /*4dd0*/  SYNCS.PHASECHK.TRANS64.TRYWAIT P0, [R0+URZ+0xa0], R2 ;  /* 0x0000a002000075a7 */ /* 0x000ea400080011ff */
[----:B--23--:R-:W-:Y:S05]  /*4de0*/  @!P0 BRA `(.L_x_84) ;  /* 0x00000048008c8947 */ /* 0x00cfea0003800000 */
.L_x_177:
[----:B------:R-:W4:Y:S01]  /*4df0*/  LDC.64 R10, c[0x0][0xb10] ;  /* 0x0002c400ff0a7b82 */ /* 0x000f220000000a00 */
[----:B------:R-:W3:Y:S01]  /*4e00*/  LDS.128 R16, [R16+0x130] ;  /* 0x0001300010107984 */ /* 0x000ee20000000c00 */
[----:B-1----:R-:W-:Y:S01]  /*4e10*/  ISETP.NE.AND P1, PT, R41, 0x1, PT ;  /* 0x000000012900780c */ /* 0x002fe20003f25270 */
[----:B--2---:R-:W-:Y:S01]  /*4e20*/  VIADD R0, R0, 0xb0 ;  /* 0x000000b000007836 */ /* 0x004fe20000000000 */
[----:B------:R-:W-:Y:S04]  /*4e30*/  ISETP.GE.AND P0, PT, R40, 0x1, PT ;  /* 0x000000012800780c */ /* 0x000fe80003f06270 */
[----:B------:R-:W1:Y:S01]  /*4e40*/  LDC.64 R8, c[0x0][0xb18] ;  /* 0x0002c600ff087b82 */ /* 0x000e620000000a00 */
[----:B------:R-:W-:Y:S01]  /*4e50*/  PRMT R0, RZ, 0x654, R0 ;  /* 0x00000654ff007816 */ /* 0x000fe20000000000 */
[----:B------:R-:W-:Y:S01]  /*4e60*/  @!PT LDS RZ, [RZ] ;  /* 0x00000000fffff984 */ /* 0x000fe20000000800 */
[----:B------:R-:W-:Y:S01]  /*4e70*/  @!PT LDS RZ, [RZ] ;  /* 0x00000000fffff984 */ /* 0x000fe20000000800 */
[----:B------:R-:W-:Y:S01]  /*4e80*/  @!PT LDS RZ, [RZ] ;  /* 0x00000000fffff984 */ /* 0x000fe20000000800 */
[----:B------:R-:W-:Y:S01]  /*4e90*/  @!PT LDS RZ, [RZ] ;  /* 0x00000000fffff984 */ /* 0x000fe20000000800 */
[----:B------:R2:W-:Y:S06]  /*4ea0*/  MEMBAR.ALL.CTA ;  /* 0x0000000000007992 */ /* 0x0005ec0000008000 */
[----:B--2---:R-:W2:Y:S01]  /*4eb0*/  FENCE.VIEW.ASYNC.S ;  /* 0x00000000000073c6 */ /* 0x004ea20000000000 */
[----:B------:R-:W1:Y:S08]  /*4ec0*/  @!P1 LDC R12, c[0x0][0xb20] ;  /* 0x0002c800ff0c9b82 */ /* 0x000e700000000800 */
[----:B------:R-:W1:Y:S01]  /*4ed0*/  @!P1 LDC R7, c[0x0][0xb0c] ;  /* 0x0002c300ff079b82 */ /* 0x000e620000000800 */
[----:B--2---:R2:W-:Y:S01]  /*4ee0*/  SYNCS.ARRIVE.TRANS64.RED.A1T0 RZ, [R0+URZ], RZ ;  /* 0x000000ff00ff79a7 */ /* 0x0045e200081004ff */
[----:B---3--:R-:W-:Y:S04]  /*4ef0*/  LOP3.LUT P4, RZ, R18, 0x1, RZ, 0xc0, !PT ;  /* 0x0000000112ff7812 */ /* 0x008fe8000788c0ff */
[----:B------:R-:W-:Y:S09]  /*4f00*/  P2R R103, PR, RZ, 0x10 ;  /* 0x00000010ff677803 */ /* 0x000ff20000000000 */
[----:B------:R-:W-:Y:S02]  /*4f10*/  @P4 MOV R44, R16 ;  /* 0x00000010002c4202 */ /* 0x000fe40000000f00 */
[----:B------:R-:W-:Y:S01]  /*4f20*/  @P4 LOP3.LUT R43, R17, 0xffff, RZ, 0xc0, !PT ;  /* 0x0000ffff112b4812 */ /* 0x000fe200078ec0ff */
[----:B--2-4-:R-:W-:Y:S06]  /*4f30*/  @!P0 BRA `(.L_x_85) ;  /* 0x0000000000a48947 */ /* 0x014fec0003800000 */
[----:B------:R-:W-:Y:S01]  /*4f40*/  IMAD.HI.U32 R0, R90, R39, RZ ;  /* 0x000000275a007227 */ /* 0x000fe200078e00ff */
[----:B------:R-:W-:Y:S02]  /*4f50*/  ISETP.NE.AND P0, PT, R38, 0x1, PT ;  /* 0x000000012600780c */ /* 0x000fe40003f05270 */
[----:B------:R-:W-:Y:S01]  /*4f60*/  ISETP.NE.AND P2, PT, R40, 0x1, PT ;  /* 0x000000012800780c */ /* 0x000fe20003f45270 */
[----:B------:R-:W-:Y:S01]  /*4f70*/  IMAD.HI.U32 R4, R91, R84, RZ ;  /* 0x000000545b047227 */ /* 0x000fe200078e00ff */
[----:B------:R-:W-:Y:S02]  /*4f80*/  SHF.R.U32.HI R0, RZ, R89, R0 ;  /* 0x00000059ff007219 */ /* 0x000fe40000011600 */
[----:B------:R-:W-:Y:S01]  /*4f90*/  ISETP.NE.AND P3, PT, R42, 0x1, PT ;  /* 0x000000012a00780c */ /* 0x000fe20003f65270 */
[----:B------:R-:W-:Y:S01]  /*4fa0*/  IMAD.HI.U32 R6, R43, R39, RZ ;  /* 0x000000272b067227 */ /* 0x000fe200078e00ff */
[-C--:B------:R-:W-:Y:S02]  /*4fb0*/  SHF.R.U32.HI R4, RZ, R85.reuse, R4 ;  /* 0x00000055ff047219 */ /* 0x080fe40000011604 */
[----:B------:R-:W-:Y:S01]  /*4fc0*/  SEL R0, R90, R0, !P0 ;  /* 0x000000005a007207 */ /* 0x000fe20004000000 */
[----:B------:R-:W-:Y:S01]  /*4fd0*/  IMAD.HI.U32 R5, R44, R84, RZ ;  /* 0x000000542c057227 */ /* 0x000fe200078e00ff */
[----:B------:R-:W-:Y:S03]  /*4fe0*/  SEL R4, R91, R4, !P3 ;  /* 0x000000045b047207 */ /* 0x000fe60005800000 */
[-C--:B------:R-:W-:Y:S01]  /*4ff0*/  IMAD.HI.U32 R3, R0, R36.reuse, RZ ;  /* 0x0000002400037227 */ /* 0x080fe200078e00ff */
[----:B------:R-:W-:Y:S03]  /*5000*/  SHF.R.U32.HI R5, RZ, R85, R5 ;  /* 0x00000055ff057219 */ /* 0x000fe60000011605 */
[----:B------:R-:W-:Y:S01]  /*5010*/  IMAD.HI.U32 R2, R4, R36, RZ ;  /* 0x0000002404027227 */ /* 0x000fe200078e00ff */
[----:B------:R-:W-:Y:S02]  /*5020*/  @P2 SHF.R.U32.HI R0, RZ, R37, R3 ;  /* 0x00000025ff002219 */ /* 0x000fe40000011603 */
[----:B------:R-:W-:Y:S02]  /*5030*/  SHF.R.U32.HI R3, RZ, R89, R6 ;  /* 0x00000059ff037219 */ /* 0x000fe40000011606 */
[----:B------:R-:W-:Y:S01]  /*5040*/  @P2 SHF.R.U32.HI R4, RZ, R37, R2 ;  /* 0x00000025ff042219 */ /* 0x000fe20000011602 */
[----:B------:R-:W-:Y:S01]  /*5050*/  IMAD R0, R40, R0, RZ ;  /* 0x0000000028007224 */ /* 0x000fe200078e02ff */
[----:B------:R-:W-:Y:S02]  /*5060*/  SEL R3, R43, R3, !P0 ;  /* 0x000000032b037207 */ /* 0x000fe40004000000 */
[----:B------:R-:W-:Y:S01]  /*5070*/  SEL R2, R44, R5, !P3 ;  /* 0x000000052c027207 */ /* 0x000fe20005800000 */
[----:B------:R-:W-:Y:S01]  /*5080*/  IMAD R5, R40, R4, RZ ;  /* 0x0000000428057224 */ /* 0x000fe200078e02ff */
[C---:B------:R-:W-:Y:S01]  /*5090*/  ISETP.GE.AND P0, PT, R3.reuse, R0, PT ;  /* 0x000000000300720c */ /* 0x040fe20003f06270 */
[C---:B------:R-:W-:Y:S03]  /*50a0*/  IMAD.HI.U32 R0, R3.reuse, R36, RZ ;  /* 0x0000002403007227 */ /* 0x040fe600078e00ff */
[C---:B------:R-:W-:Y:S02]  /*50b0*/  ISETP.GE.OR P0, PT, R2.reuse, R5, P0 ;  /* 0x000000050200720c */ /* 0x040fe40000706670 */
[----:B------:R-:W-:Y:S04]  /*50c0*/  SHF.R.U32.HI R0, RZ, R37, R0 ;  /* 0x00000025ff007219 */ /* 0x000fe80000011600 */
[C---:B------:R-:W-:Y:S05]  /*50d0*/  SEL R6, R3.reuse, R0, !P2 ;  /* 0x0000000003067207 */ /* 0x040fea0005000000 */
        /* <DEDUP_REMOVED lines=14> */
[----:B------:R-:W-:Y:S07]  /*51c0*/  IMAD R43, R3, R38, R43 ;  /* 0x00000026032b7224 */ /* 0x000fee00078e022b */
.L_x_85:
[----:B-1----:R-:W-:Y:S01]  /*51d0*/  @!P1 ISETP.NE.AND P0, PT, R8, 0x1, PT ;  /* 0x000000010800980c */ /* 0x002fe20003f05270 */
[----:B------:R-:W-:Y:S01]  /*51e0*/  @!P1 IMAD.HI.U32 R2, R43, R9, RZ ;  /* 0x000000092b029227 */ /* 0x000fe200078e00ff */
[----:B------:R-:W-:Y:S01]  /*51f0*/  R2UR UR42, R15 ;  /* 0x000000000f2a72ca */ /* 0x000fe200000e0000 */
[----:B------:R-:W-:Y:S01]  /*5200*/  BSSY.RECONVERGENT B6, `(.L_x_86) ;  /* 0x0000031000067945 */ /* 0x000fe20003800200 */
[----:B------:R-:W-:Y:S01]  /*5210*/  R2UR UR41, R14 ;  /* 0x000000000e2972ca */ /* 0x000fe200000e0000 */
[C---:B------:R-:W-:Y:S01]  /*5220*/  @!P1 IMAD.HI.U32 R0, R44.reuse, R10, RZ ;  /* 0x0000000a2c009227 */ /* 0x040fe200078e00ff */
[----:B------:R-:W-:Y:S02]  /*5230*/  @!P1 SHF.R.U32.HI R2, RZ, R12, R2 ;  /* 0x0000000cff029219 */ /* 0x000fe40000011602 */
[----:B------:R-:W-:Y:S01]  /*5240*/  @!P1 ISETP.NE.AND P2, PT, R7, 0x1, PT ;  /* 0x000000010700980c */ /* 0x000fe20003f45270 */
[----:B------:R-:W-:Y:S01]  /*5250*/  VIADD R105, R105, 0x1 ;  /* 0x0000000169697836 */ /* 0x000fe20000000000 */
[----:B------:R-:W-:Y:S02]  /*5260*/  @!P1 SEL R2, R43, R2, !P0 ;  /* 0x000000022b029207 */ /* 0x000fe40004000000 */
[----:B------:R-:W-:Y:S02]  /*5270*/  @!P1 SHF.R.U32.HI R0, RZ, R11, R0 ;  /* 0x0000000bff009219 */ /* 0x000fe40000011600 */
[----:B------:R-:W-:Y:S01]  /*5280*/  LOP3.LUT P0, RZ, R93, 0x1b0, RZ, 0xc0, !PT ;  /* 0x000001b05dff7812 */ /* 0x000fe2000780c0ff */
[----:B------:R-:W-:Y:S01]  /*5290*/  USHF.L.U32 UR42, UR42, 0x7, URZ ;  /* 0x000000072a2a7899 */ /* 0x000fe200080006ff */
[----:B------:R-:W-:Y:S01]  /*52a0*/  @!P1 SEL R3, R44, R0, !P2 ;  /* 0x000000002c039207 */ /* 0x000fe20005000000 */
[----:B------:R-:W-:Y:S01]  /*52b0*/  USHF.L.U32 UR41, UR41, 0x7, URZ ;  /* 0x0000000729297899 */ /* 0x000fe200080006ff */
[----:B------:R-:W-:Y:S03]  /*52c0*/  @P4 SHF.R.U32.HI R94, RZ, 0x10, R17 ;  /* 0x00000010ff5e4819 */ /* 0x000fe60000011611 */
[----:B------:R-:W-:Y:S02]  /*52d0*/  @!P1 IMAD.IADD R0, R2, 0x1, -R3 ;  /* 0x0000000102009824 */ /* 0x000fe400078e0a03 */
[----:B------:R-:W-:Y:S02]  /*52e0*/  @!P1 IMAD.IADD R2, R3, 0x1, -R2 ;  /* 0x0000000103029824 */ /* 0x000fe400078e0a02 */
[----:B------:R-:W-:Y:S02]  /*52f0*/  @!P1 IMAD R44, R0, R7, R44 ;  /* 0x00000007002c9224 */ /* 0x000fe400078e022c */
[----:B------:R-:W-:Y:S01]  /*5300*/  @!P1 IMAD R43, R2, R8, R43 ;  /* 0x00000008022b9224 */ /* 0x000fe200078e022b */
[----:B------:R-:W-:Y:S06]  /*5310*/  @!P0 BRA `(.L_x_87) ;  /* 0x00000000007c8947 */ /* 0x000fec0003800000 */
[----:B------:R-:W1:Y:S01]  /*5320*/  LDCU.64 UR8, c[0x4][0x80] ;  /* 0x01001000ff0877ac */ /* 0x000e620008000a00 */
[----:B------:R-:W-:Y:S01]  /*5330*/  MOV R2, 0x0 ;  /* 0x0000000000027802 */ /* 0x000fe20000000f00 */
[----:B------:R-:W-:Y:S02]  /*5340*/  HFMA2 R12, -RZ, RZ, 0, 5.9604644775390625e-08 ;  /* 0x00000001ff0c7431 */ /* 0x000fe400000001ff */
[----:B------:R-:W-:Y:S01]  /*5350*/  IMAD.MOV.U32 R8, RZ, RZ, 0x70 ;  /* 0x00000070ff087424 */ /* 0x000fe200078e00ff */
[----:B------:R2:W3:Y:S01]  /*5360*/  LDC.64 R14, c[0x4][R2] ;  /* 0x01000000020e7b82 */ /* 0x0004e20000000a00 */
[----:B------:R-:W4:Y:S01]  /*5370*/  LDCU.64 UR6, c[0x4][0x88] ;  /* 0x01001100ff0677ac */ /* 0x000f220008000a00 */
[----:B------:R-:W-:Y:S01]  /*5380*/  IMAD.MOV.U32 R13, RZ, RZ, RZ ;  /* 0x000000ffff0d7224 */ /* 0x000fe200078e00ff */
[----:B------:R-:W2:Y:S01]  /*5390*/  LDCU.64 UR4, c[0x4][0x8] ;  /* 0x01000100ff0477ac */ /* 0x000ea20008000a00 */
[----:B-1----:R-:W-:Y:S01]  /*53a0*/  MOV R5, UR9 ;  /* 0x0000000900057c02 */ /* 0x002fe20008000f00 */
[----:B------:R-:W-:Y:S01]  /*53b0*/  IMAD.U32 R4, RZ, RZ, UR8 ;  /* 0x00000008ff047e24 */ /* 0x000fe2000f8e00ff */
[----:B----4-:R-:W-:Y:S01]  /*53c0*/  MOV R7, UR7 ;  /* 0x0000000700077c02 */ /* 0x010fe20008000f00 */
[----:B------:R-:W-:Y:S01]  /*53d0*/  IMAD.U32 R6, RZ, RZ, UR6 ;  /* 0x00000006ff067e24 */ /* 0x000fe2000f8e00ff */
[----:B--2---:R-:W-:Y:S01]  /*53e0*/  MOV R11, UR5 ;  /* 0x00000005000b7c02 */ /* 0x004fe20008000f00 */
[----:B------:R-:W-:Y:S02]  /*53f0*/  IMAD.U32 R10, RZ, RZ, UR4 ;  /* 0x00000004ff0a7e24 */ /* 0x000fe4000f8e00ff */
[----:B------:R-:W-:Y:S07]  /*5400*/  LEPC R20, `(.L_x_88) ;  /* 0x000000001014794e */ /* 0x000fee0000000000 */
[----:B---3-5:R-:W-:Y:S05]  /*5410*/  CALL.ABS.NOINC R14 ;  /* 0x000000000e007343 */ /* 0x028fea0003c00000 */
.L_x_88:
[----:B------:R-:W1:Y:S01]  /*5420*/  LDCU.64 UR8, c[0x4][0x80] ;  /* 0x01001000ff0877ac */ /* 0x000e620008000a00 */
[----:B------:R-:W2:Y:S01]  /*5430*/  LDC.64 R2, c[0x4][R2] ;  /* 0x0100000002027b82 */ /* 0x000ea20000000a00 */
[----:B------:R-:W-:Y:S02]  /*5440*/  HFMA2 R12, -RZ, RZ, 0, 5.9604644775390625e-08 ;  /* 0x00000001ff0c7431 */ /* 0x000fe400000001ff */
[----:B------:R-:W-:Y:S02]  /*5450*/  IMAD.MOV.U32 R8, RZ, RZ, 0x70 ;  /* 0x00000070ff087424 */ /* 0x000fe400078e00ff */
[----:B------:R-:W-:Y:S01]  /*5460*/  IMAD.MOV.U32 R13, RZ, RZ, RZ ;  /* 0x000000ffff0d7224 */ /* 0x000fe200078e00ff */
[----:B------:R-:W3:Y:S01]  /*5470*/  LDCU.64 UR6, c[0x4][0x88] ;  /* 0x01001100ff0677ac */ /* 0x000ee20008000a00 */
[----:B------:R-:W4:Y:S01]  /*5480*/  LDCU.64 UR4, c[0x4][0x8] ;  /* 0x01000100ff0477ac */ /* 0x000f220008000a00 */
[----:B-1----:R-:W-:Y:S02]  /*5490*/  MOV R4, UR8 ;  /* 0x0000000800047c02 */ /* 0x002fe40008000f00 */
[----:B------:R-:W-:Y:S02]  /*54a0*/  MOV R5, UR9 ;  /* 0x0000000900057c02 */ /* 0x000fe40008000f00 */
[----:B---3--:R-:W-:Y:S01]  /*54b0*/  MOV R7, UR7 ;  /* 0x0000000700077c02 */ /* 0x008fe20008000f00 */
[----:B------:R-:W-:Y:S01]  /*54c0*/  IMAD.U32 R6, RZ, RZ, UR6 ;  /* 0x00000006ff067e24 */ /* 0x000fe2000f8e00ff */
[----:B----4-:R-:W-:Y:S01]  /*54d0*/  MOV R11, UR5 ;  /* 0x00000005000b7c02 */ /* 0x010fe20008000f00 */
[----:B------:R-:W-:Y:S02]  /*54e0*/  IMAD.U32 R10, RZ, RZ, UR4 ;  /* 0x00000004ff0a7e24 */ /* 0x000fe4000f8e00ff */
[----:B------:R-:W-:Y:S07]  /*54f0*/  LEPC R20, `(.L_x_87) ;  /* 0x000000001014794e */ /* 0x000fee0000000000 */
[----:B--2---:R-:W-:Y:S05]  /*5500*/  CALL.ABS.NOINC R2 ;  /* 0x0000000002007343 */ /* 0x004fea0003c00000 */
.L_x_87:
[----:B------:R-:W-:Y:S05]  /*5510*/  BSYNC.RECONVERGENT B6 ;  /* 0x0000000000067941 */ /* 0x000fea0003800200 */
.L_x_86:
[----:B------:R-:W-:Y:S01]  /*5520*/  ISETP.NE.U32.AND P4, PT, R82, RZ, PT ;  /* 0x000000ff5200720c */ /* 0x000fe20003f85070 */
[----:B------:R-:W-:Y:S01]  /*5530*/  UISETP.NE.AND UP2, UPT, UR50, URZ, UPT ;  /* 0x000000ff3200728c */ /* 0x000fe2000bf45270 */
[----:B------:R-:W-:Y:S01]  /*5540*/  ISETP.NE.U32.AND P2, PT, RZ, UR38, PT ;  /* 0x00000026ff007c0c */ /* 0x000fe2000bf45070 */
[----:B------:R-:W-:Y:S01]  /*5550*/  UISETP.NE.U32.AND UP1, UPT, UR44, URZ, UPT ;  /* 0x000000ff2c00728c */ /* 0x000fe2000bf25070 */
[----:B------:R-:W-:Y:S01]  /*5560*/  ISETP.NE.AND.EX P4, PT, R83, RZ, PT, P4 ;  /* 0x000000ff5300720c */ /* 0x000fe20003f85340 */
[----:B------:R-:W-:Y:S01]  /*5570*/  UPLOP3.LUT UP0, UPT, UPT, UPT, UPT, 0x40, 0x4 ;  /* 0x000000000004789c */ /* 0x000fe20003f0e870 */
[----:B------:R-:W-:Y:S01]  /*5580*/  ISETP.NE.AND.EX P2, PT, RZ, UR39, PT, P2 ;  /* 0x00000027ff007c0c */ /* 0x000fe2000bf45320 */
[----:B------:R-:W-:Y:S01]  /*5590*/  UISETP.NE.AND.EX UP1, UPT, UR45, URZ, UPT, UP1 ;  /* 0x000000ff2d00728c */ /* 0x000fe2000bf25310 */
[----:B------:R-:W-:Y:S04]  /*55a0*/  PLOP3.LUT P1, PT, PT, PT, UP2, 0x80, 0x8 ;  /* 0x000000000008781c */ /* 0x000fe80003f2f028 */
[----:B------:R-:W-:Y:S06]  /*55b0*/  @UP2 UPLOP3.LUT UP0, UPT, UPT, UPT, UP1, 0x80, 0x8 ;  /* 0x000000000008289c */ /* 0x000fec0003f0f010 */
[----:B------:R-:W-:Y:S01]  /*55c0*/  PLOP3.LUT P0, PT, PT, PT, UP0, 0x80, 0x8 ;  /* 0x000000000008781c */ /* 0x000fe20003f0f008 */
[----:B------:R-:W-:Y:S01]  /*55d0*/  @!UPT UIADD3 URZ, UPT, UPT, URZ, URZ, URZ ;  /* 0x000000fffffff290 */ /* 0x000fe2000fffe0ff */
[----:B------:R-:W-:Y:S11]  /*55e0*/  BRA.U !UP1, `(.L_x_89) ;  /* 0x0000000109387547 */ /* 0x000ff6000b800000 */
[----:B------:R-:W-:Y:S01]  /*55f0*/  UISETP.NE.U32.AND UP0, UPT, UR38, URZ, UPT ;  /* 0x000000ff2600728c */ /* 0x000fe2000bf05070 */
[----:B------:R-:W-:Y:S02]  /*5600*/  HFMA2 R0, -RZ, RZ, 0, 5.9604644775390625e-08 ;  /* 0x00000001ff007431 */ /* 0x000fe400000001ff */
[----:B------:R-:W-:Y:S01]  /*5610*/  IMAD.MOV.U32 R88, RZ, RZ, 0x1 ;  /* 0x00000001ff587424 */ /* 0x000fe200078e00ff */
[----:B------:R-:W-:Y:S06]  /*5620*/  UISETP.NE.AND.EX UP0, UPT, UR39, URZ, UPT, UP0 ;  /* 0x000000ff2700728c */ /* 0x000fec000bf05300 */
[----:B------:R-:W-:Y:S05]  /*5630*/  PLOP3.LUT P3, PT, PT, PT, UP0, 0x80, 0x8 ;  /* 0x000000000008781c */ /* 0x000fea0003f6f008 */
[----:B------:R-:W1:Y:S01]  /*5640*/  @UP0 LDCU.64 UR6, c[0x0][0x888] ;  /* 0x00011100ff0607ac */ /* 0x000e620008000a00 */
[----:B------:R-:W-:Y:S07]  /*5650*/  @UP0 UIMAD UR4, UR36, UR44, URZ ;  /* 0x0000002c240402a4 */ /* 0x000fee000f8e02ff */
[----:B------:R-:W-:Y:S01]  /*5660*/  @!P3 PRMT R88, R0, 0x7610, R88 ;  /* 0x000076100058b816 */ /* 0x000fe20000000058 */
[----:B-1----:R-:W-:Y:S03]  /*5670*/  @UP0 UIMAD.WIDE UR6, UR4, 0x4, UR6 ;  /* 0x00000004040608a5 */ /* 0x002fe6000f8e0206 */
[----:B------:R-:W1:Y:S03]  /*5680*/  @!UP0 LDCU UR4, c[0x0][0x880] ;  /* 0x00011000ff0487ac */ /* 0x000e660008000800 */
[----:B------:R-:W-:Y:S01]  /*5690*/  IMAD.U32 R2, RZ, RZ, UR6 ;  /* 0x00000006ff027e24 */ /* 0x000fe2000f8e00ff */
[----:B------:R-:W-:Y:S05]  /*56a0*/  MOV R3, UR7 ;  /* 0x0000000700037c02 */ /* 0x000fea0008000f00 */
[----:B-----5:R2:W5:Y:S02]  /*56b0*/  @P3 LDG.E R49, desc[UR46][R2.64] ;  /* 0x0000002e02313981 */ /* 0x020564000c1e1900 */
[----:B-12---:R-:W-:Y:S02]  /*56c0*/  @!P3 IMAD.U32 R49, RZ, RZ, UR4 ;  /* 0x00000004ff31be24 */ /* 0x006fe4000f8e00ff */
.L_x_89:
[----:B------:R-:W-:Y:S05]  /*56d0*/  @!P4 BRA `(.L_x_90) ;  /* 0x000000000020c947 */ /* 0x000fea0003800000 */
[----:B------:R-:W-:Y:S04]  /*56e0*/  ISETP.NE.U32.AND P3, PT, R80, RZ, PT ;  /* 0x000000ff5000720c */ /* 0x000fe80003f65070 */
[----:B------:R-:W-:Y:S11]  /*56f0*/  ISETP.NE.AND.EX P3, PT, R81, RZ, PT, P3 ;  /* 0x000000ff5100720c */ /* 0x000ff60003f65330 */
[----:B------:R-:W-:Y:S02]  /*5700*/  @!UPT UIADD3 URZ, UPT, UPT, URZ, URZ, URZ ;  /* 0x000000fffffff290 */ /* 0x000fe4000fffe0ff */
[----:B------:R-:W1:Y:S01]  /*5710*/  @P3 LDC.64 R2, c[0x0][0x8a8] ;  /* 0x00022a00ff023b82 */ /* 0x000e620000000a00 */
[----:B------:R-:W-:Y:S04]  /*5720*/  @P3 IMAD R0, R82, UR36, RZ ;  /* 0x0000002452003c24 */ /* 0x000fe8000f8e02ff */
[----:B-1----:R-:W-:Y:S05]  /*5730*/  @P3 IMAD.WIDE R2, R0, 0x4, R2 ;  /* 0x0000000400023825 */ /* 0x002fea00078e0202 */
[----:B-----5:R1:W5:Y:S02]  /*5740*/  @P3 LDG.E R47, desc[UR46][R2.64] ;  /* 0x0000002e022f3981 */ /* 0x020364000c1e1900 */
[----:B-1----:R-:W2:Y:S02]  /*5750*/  @!P3 LDC R47, c[0x0][0x8a0] ;  /* 0x00022800ff2fbb82 */ /* 0x002ea40000000800 */
.L_x_90:
[----:B-----5:R-:W-:Y:S01]  /*5760*/  FSETP.NEU.AND P3, PT, R49, RZ, PT ;  /* 0x000000ff3100720b */ /* 0x020fe20003f6d000 */
[----:B------:R-:W-:Y:S01]  /*5770*/  BSSY B1, `(.L_x_91) ;  /* 0x0000039000017945 */ /* 0x000fe20003800000 */
[----:B------:R-:W-:Y:S01]  /*5780*/  SEL R3, RZ, 0xffffffff, P2 ;  /* 0xffffffffff037807 */ /* 0x000fe20001000000 */
[----:B------:R-:W-:Y:S01]  /*5790*/  IMAD.MOV.U32 R66, RZ, RZ, 0x1 ;  /* 0x00000001ff427424 */ /* 0x000fe200078e00ff */
[----:B------:R-:W-:Y:S01]  /*57a0*/  @P1 LOP3.LUT P2, RZ, R88, 0xff, RZ, 0xc0, !PT ;  /* 0x000000ff58ff1812 */ /* 0x000fe2000784c0ff */
[----:B------:R-:W-:Y:S01]  /*57b0*/  IMAD R48, R45, 0x80, R46 ;  /* 0x000000802d307824 */ /* 0x000fe200078e022e */
[----:B------:R-:W-:Y:S01]  /*57c0*/  @P1 SEL R0, RZ, 0xffffffff, P3 ;  /* 0xffffffffff001807 */ /* 0x000fe20001800000 */
[----:B------:R-:W-:Y:S01]  /*57d0*/  IMAD R106, R101, -0x10, R99 ;  /* 0xfffffff0656a7824 */ /* 0x000fe200078e0263 */
[----:B------:R-:W-:Y:S01]  /*57e0*/  LOP3.LUT R97, R97, 0x1, RZ, 0x3c, !PT ;  /* 0x0000000161617812 */ /* 0x000fe200078e3cff */
[----:B------:R-:W-:Y:S01]  /*57f0*/  IMAD.MOV.U32 R65, RZ, RZ, RZ ;  /* 0x000000ffff417224 */ /* 0x000fe200078e00ff */
[----:B------:R-:W-:Y:S02]  /*5800*/  @P0 SEL R0, R3, R0, !P2 ;  /* 0x0000000003000207 */ /* 0x000fe40005000000 */
[----:B------:R-:W-:Y:S02]  /*5810*/  CS2R R78, SRZ ;  /* 0x00000000004e7805 */ /* 0x000fe4000001ff00 */
[----:B------:R-:W-:Y:S02]  /*5820*/  LEA R64, R45, UR48, 0x3 ;  /* 0x000000302d407c11 */ /* 0x000fe4000f8e18ff */
[----:B------:R-:W-:Y:S02]  /*5830*/  CS2R R76, SRZ ;  /* 0x00000000004c7805 */ /* 0x000fe4000001ff00 */
[----:B------:R-:W-:Y:S02]  /*5840*/  @P1 LOP3.LUT R0, R0, 0x1, RZ, 0xc0, !PT ;  /* 0x0000000100001812 */ /* 0x000fe400078ec0ff */
[----:B------:R-:W-:Y:S02]  /*5850*/  CS2R R70, SRZ ;  /* 0x0000000000467805 */ /* 0x000fe4000001ff00 */
[----:B------:R-:W-:Y:S02]  /*5860*/  PLOP3.LUT P2, PT, PT, PT, UP1, 0x80, 0x8 ;  /* 0x000000000008781c */ /* 0x000fe40003f4f018 */
[----:B------:R-:W-:Y:S02]  /*5870*/  CS2R R68, SRZ ;  /* 0x0000000000447805 */ /* 0x000fe4000001ff00 */
[----:B------:R-:W-:Y:S02]  /*5880*/  ISETP.NE.U32.OR P5, PT, R0, 0x1, !P1 ;  /* 0x000000010000780c */ /* 0x000fe40004fa5470 */
[----:B------:R-:W-:Y:S02]  /*5890*/  CS2R R62, SRZ ;  /* 0x00000000003e7805 */ /* 0x000fe4000001ff00 */
[----:B------:R-:W-:Y:S02]  /*58a0*/  LOP3.LUT P4, R104, R88, 0xff, RZ, 0xc0, !PT ;  /* 0x000000ff58687812 */ /* 0x000fe4000788c0ff */
[----:B------:R-:W-:Y:S02]  /*58b0*/  CS2R R60, SRZ ;  /* 0x00000000003c7805 */ /* 0x000fe4000001ff00 */
[----:B------:R-:W-:Y:S02]  /*58c0*/  SEL R2, RZ, 0xffffffff, P3 ;  /* 0xffffffffff027807 */ /* 0x000fe40001800000 */
[----:B------:R-:W-:Y:S02]  /*58d0*/  CS2R R58, SRZ ;  /* 0x00000000003a7805 */ /* 0x000fe4000001ff00 */
[----:B------:R-:W-:Y:S02]  /*58e0*/  P2R R107, PR, RZ, 0x20 ;  /* 0x00000020ff6b7803 */ /* 0x000fe40000000000 */
[----:B------:R-:W-:Y:S02]  /*58f0*/  CS2R R56, SRZ ;  /* 0x0000000000387805 */ /* 0x000fe4000001ff00 */
[----:B------:R-:W-:Y:S02]  /*5900*/  @P2 SEL R2, R3, R2, !P4 ;  /* 0x0000000203022207 */ /* 0x000fe40006000000 */
[----:B------:R-:W-:Y:S02]  /*5910*/  @P5 SHF.L.U32 R0, R97, 0x1f, RZ ;  /* 0x0000001f61005819 */ /* 0x000fe400000006ff */
[----:B------:R-:W-:Y:S02]  /*5920*/  LOP3.LUT R2, R2, 0x1, RZ, 0xc0, !PT ;  /* 0x0000000102027812 */ /* 0x000fe400078ec0ff */
[----:B------:R1:W3:Y:S02]  /*5930*/  @P5 SYNCS.PHASECHK.TRANS64.TRYWAIT P1, [UR48+0x50], R0 ;  /* 0x00005000ff0055a7 */ /* 0x0002e40008021130 */
[----:B------:R-:W-:Y:S04]  /*5940*/  ISETP.NE.U32.AND P2, PT, R2, 0x1, PT ;  /* 0x000000010200780c */ /* 0x000fe80003f45070 */
[----:B------:R-:W-:Y:S02]  /*5950*/  P2R R67, PR, RZ, 0x4 ;  /* 0x00000004ff437803 */ /* 0x000fe40000000000 */
[----:B-1----:R-:W-:Y:S04]  /*5960*/  SHF.L.U32 R0, R96, 0x1f, RZ ;  /* 0x0000001f60007819 */ /* 0x002fe800000006ff */
[----:B------:R1:W4:Y:S01]  /*5970*/  SYNCS.PHASECHK.TRANS64.TRYWAIT P0, [R64+URZ+0xc0], R0 ;  /* 0x0000c000400075a7 */ /* 0x00032200080011ff */
[----:B---3--:R-:W-:Y:S01]  /*5980*/  @P5 SEL R66, RZ, 0x1, !P1 ;  /* 0x00000001ff425807 */ /* 0x008fe20004800000 */
[----:B-1----:R-:W-:Y:S06]  /*5990*/  @!P5 BRA `(.L_x_92) ;  /* 0x000000000058d947 */ /* 0x002fec0003800000 */
[----:B------:R-:W-:Y:S01]  /*59a0*/  IMAD.MOV.U32 R79, RZ, RZ, RZ ;  /* 0x000000ffff4f7224 */ /* 0x000fe200078e00ff */
[----:B------:R-:W-:Y:S01]  /*59b0*/  ISETP.NE.AND P1, PT, R66, RZ, PT ;  /* 0x000000ff4200720c */ /* 0x000fe20003f25270 */
[----:B------:R-:W-:Y:S01]  /*59c0*/  BSSY B0, `(.L_x_93) ;  /* 0x000000c000007945 */ /* 0x000fe20003800000 */
[----:B------:R-:W-:Y:S02]  /*59d0*/  CS2R R58, SRZ ;  /* 0x00000000003a7805 */ /* 0x000fe4000001ff00 */
[----:B------:R-:W-:Y:S02]  /*59e0*/  CS2R R56, SRZ ;  /* 0x0000000000387805 */ /* 0x000fe4000001ff00 */
[----:B------:R-:W-:Y:S02]  /*59f0*/  CS2R R62, SRZ ;  /* 0x00000000003e7805 */ /* 0x000fe4000001ff00 */
[----:B------:R-:W-:Y:S02]  /*5a00*/  CS2R R60, SRZ ;  /* 0x00000000003c7805 */ /* 0x000fe4000001ff00 */
[----:B------:R-:W-:Y:S02]  /*5a10*/  CS2R R70, SRZ ;  /* 0x0000000000467805 */ /* 0x000fe4000001ff00 */
[----:B------:R-:W-:Y:S02]  /*5a20*/  CS2R R68, SRZ ;  /* 0x0000000000447805 */ /* 0x000fe4000001ff00 */
[----:B------:R-:W-:Y:S01]  /*5a30*/  CS2R R76, SRZ ;  /* 0x00000000004c7805 */ /* 0x000fe2000001ff00 */
[----:B------:R-:W-:Y:S06]  /*5a40*/  @P1 BRA `(.L_x_94) ;  /* 0x00000000000c1947 */ /* 0x000fec0003800000 */
[----:B------:R-:W-:Y:S04]  /*5a50*/  SHF.L.U32 R3, R97, 0x1f, RZ ;  /* 0x0000001f61037819 */ /* 0x000fe800000006ff */
[----:B------:R-:W1:Y:S02]  /*5a60*/  SYNCS.PHASECHK.TRANS64.TRYWAIT P1, [UR48+0x50], R3 ;  /* 0x00005003ff0075a7 */ /* 0x000e640008021130 */
[----:B-1----:R-:W-:Y:S05]  /*5a70*/  @!P1 BRA `(.L_x_95) ;  /* 0x0000003c007c9947 */ /* 0x002fea0003800000 */
.L_x_94:
[----:B------:R-:W-:Y:S05]  /*5a80*/  BSYNC B0 ;  /* 0x0000000000007941 */ /* 0x000fea0003800000 */
.L_x_93:
[----:B------:R-:W-:Y:S01]  /*5a90*/  ISETP.NE.AND P1, PT, R67, RZ, PT ;  /* 0x000000ff4300720c */ /* 0x000fe20003f25270 */
[----:B------:R-:W-:Y:S11]  /*5aa0*/  HFMA2 R65, -RZ, RZ, 0, 5.9604644775390625e-08 ;  /* 0x00000001ff417431 */ /* 0x000ff600000001ff */
[----:B------:R-:W-:Y:S01]  /*5ab0*/  @!UPT UIADD3 URZ, UPT, UPT, URZ, URZ, URZ ;  /* 0x000000fffffff290 */ /* 0x000fe2000fffe0ff */
[----:B------:R3:W1:Y:S04]  /*5ac0*/  @P1 LDS.128 R56, [R100] ;  /* 0x0000000064381984 */ /* 0x0006680000000c00 */
[----:B------:R3:W1:Y:S04]  /*5ad0*/  @P1 LDS.128 R60, [R99+0x10] ;  /* 0x00001000633c1984 */ /* 0x0006680000000c00 */
[----:B------:R3:W1:Y:S04]  /*5ae0*/  @P1 LDS.128 R68, [R98+0x20] ;  /* 0x0000200062441984 */ /* 0x0006680000000c00 */
[----:B------:R3:W1:Y:S02]  /*5af0*/  @P1 LDS.128 R76, [R106+0x30] ;  /* 0x000030006a4c1984 */ /* 0x0006640000000c00 */
.L_x_92:
[----:B------:R-:W-:Y:S05]  /*5b00*/  BSYNC B1 ;  /* 0x0000000000017941 */ /* 0x000fea0003800000 */
.L_x_91:
[----:B-1----:R-:W-:Y:S04]  /*5b10*/  SHF.R.U32.HI R2, RZ, 0x15, R48 ;  /* 0x00000015ff027819 */ /* 0x002fe80000011630 */
[----:B------:R-:W-:Y:S01]  /*5b20*/  LOP3.LUT P1, RZ, R2, 0x3, R92, 0x48, !PT ;  /* 0x0000000302ff7812 */ /* 0x000fe2000782485c */
[----:B------:R-:W-:Y:S01]  /*5b30*/  @!UPT UIADD3 URZ, UPT, UPT, URZ, URZ, URZ ;  /* 0x000000fffffff290 */ /* 0x000fe2000fffe0ff */
[----:B----4-:R-:W-:Y:S11]  /*5b40*/  @P0 BRA `(.L_x_96) ;  /* 0x0000000000080947 */ /* 0x010ff60003800000 */
[----:B------:R-:W1:Y:S02]  /*5b50*/  SYNCS.PHASECHK.TRANS64.TRYWAIT P0, [R64+URZ+0xc0], R0 ;  /* 0x0000c000400075a7 */ /* 0x000e6400080011ff */
[----:B-1----:R-:W-:Y:S05]  /*5b60*/  @!P0 BRA `(.L_x_97) ;  /* 0x0000003c00588947 */ /* 0x002fea0003800000 */
.L_x_96:
[----:B------:R-:W-:Y:S05]  /*5b70*/  @!P1 BRA `(.L_x_98) ;  /* 0x0000000000409947 */ /* 0x000fea0003800000 */
[----:B------:R-:W4:Y:S01]  /*5b80*/  LDCU.64 UR8, c[0x4][0x70] ;  /* 0x01000e00ff0877ac */ /* 0x000f220008000a00 */
[----:B------:R-:W-:Y:S01]  /*5b90*/  MOV R3, 0x0 ;  /* 0x0000000000037802 */ /* 0x000fe20000000f00 */
[----:B------:R-:W-:Y:S02]  /*5ba0*/  HFMA2 R12, -RZ, RZ, 0, 5.9604644775390625e-08 ;  /* 0x00000001ff0c7431 */ /* 0x000fe400000001ff */
[----:B------:R-:W-:Y:S02]  /*5bb0*/  IMAD.MOV.U32 R8, RZ, RZ, 0x192 ;  /* 0x00000192ff087424 */ /* 0x000fe400078e00ff */
[----:B------:R-:W-:Y:S01]  /*5bc0*/  IMAD.MOV.U32 R13, RZ, RZ, RZ ;  /* 0x000000ffff0d7224 */ /* 0x000fe200078e00ff */
[----:B------:R-:W5:Y:S01]  /*5bd0*/  LDCU.64 UR6, c[0x4][0x78] ;  /* 0x01000f00ff0677ac */ /* 0x000f620008000a00 */
[----:B------:R-:W1:Y:S01]  /*5be0*/  LDC.64 R2, c[0x4][R3] ;  /* 0x0100000003027b82 */ /* 0x000e620000000a00 */
[----:B------:R-:W2:Y:S01]  /*5bf0*/  LDCU.64 UR4, c[0x4][0x10] ;  /* 0x01000200ff0477ac */ /* 0x000ea20008000a00 */
[----:B----4-:R-:W-:Y:S01]  /*5c00*/  MOV R5, UR9 ;  /* 0x0000000900057c02 */ /* 0x010fe20008000f00 */
[----:B------:R-:W-:Y:S01]  /*5c10*/  IMAD.U32 R4, RZ, RZ, UR8 ;  /* 0x00000008ff047e24 */ /* 0x000fe2000f8e00ff */
[----:B-----5:R-:W-:Y:S01]  /*5c20*/  MOV R7, UR7 ;  /* 0x0000000700077c02 */ /* 0x020fe20008000f00 */
[----:B------:R-:W-:Y:S01]  /*5c30*/  IMAD.U32 R6, RZ, RZ, UR6 ;  /* 0x00000006ff067e24 */ /* 0x000fe2000f8e00ff */
[----:B--2---:R-:W-:Y:S01]  /*5c40*/  MOV R11, UR5 ;  /* 0x00000005000b7c02 */ /* 0x004fe20008000f00 */
[----:B------:R-:W-:Y:S02]  /*5c50*/  IMAD.U32 R10, RZ, RZ, UR4 ;  /* 0x00000004ff0a7e24 */ /* 0x000fe4000f8e00ff */
[----:B------:R-:W-:Y:S07]  /*5c60*/  LEPC R20, `(.L_x_98) ;  /* 0x000000001014794e */ /* 0x000fee0000000000 */
[----:B-1-3--:R-:W-:Y:S05]  /*5c70*/  CALL.ABS.NOINC R2 ;  /* 0x0000000002007343 */ /* 0x00afea0003c00000 */
.L_x_98:
[----:B------:R-:W-:Y:S05]  /*5c80*/  WARPSYNC.ALL ;  /* 0x0000000000007948 */ /* 0x000fea0003800000 */
[----:B------:R-:W-:Y:S01]  /*5c90*/  R2UR UR4, R48 ;  /* 0x00000000300472ca */ /* 0x000fe200000e0000 */
[--C-:B------:R-:W-:Y:S01]  /*5ca0*/  HADD2.F32 R50, -RZ, R56.reuse.H0_H0 ;  /* 0x20000038ff327230 */ /* 0x100fe20000004100 */
[----:B------:R-:W-:Y:S01]  /*5cb0*/  ISETP.NE.AND P0, PT, R102, RZ, PT ;  /* 0x000000ff6600720c */ /* 0x000fe20003f05270 */
[----:B------:R-:W-:Y:S01]  /*5cc0*/  HADD2.F32 R51, -RZ, R56.H1_H1 ;  /* 0x30000038ff337230 */ /* 0x000fe20000004100 */
[----:B------:R-:W-:Y:S01]  /*5cd0*/  BSSY.RECONVERGENT B0, `(.L_x_99) ;  /* 0x0000086000007945 */ /* 0x000fe20003800200 */
[--C-:B------:R-:W-:Y:S08]  /*5ce0*/  HADD2.F32 R52, -RZ, R57.reuse.H0_H0 ;  /* 0x20000039ff347230 */ /* 0x100ff00000004100 */
[----:B------:R-:W1:Y:S02]  /*5cf0*/  LDTM.x32 R4, tmem[UR4] ;  /* 0x00000004000479ee */ /* 0x000e6400082c0000 */
[C---:B-12---:R-:W-:Y:S01]  /*5d00*/  FMUL R0, R47.reuse, R4 ;  /* 0x000000042f007220 */ /* 0x046fe20000400000 */
[C---:B------:R-:W-:Y:S01]  /*5d10*/  FMUL R2, R47.reuse, R5 ;  /* 0x000000052f027220 */ /* 0x040fe20000400000 */
[C---:B------:R-:W-:Y:S01]  /*5d20*/  FMUL R4, R47.reuse, R8 ;  /* 0x000000082f047220 */ /* 0x040fe20000400000 */
[----:B------:R-:W-:Y:S01]  /*5d30*/  FMUL R3, R47, R6 ;  /* 0x000000062f037220 */ /* 0x000fe20000400000 */
[C---:B------:R-:W-:Y:S01]  /*5d40*/  FFMA R0, R49.reuse, R50, R0 ;  /* 0x0000003231007223 */ /* 0x040fe20000000000 */
[----:B------:R-:W-:Y:S01]  /*5d50*/  FFMA R2, R49, R51, R2 ;  /* 0x0000003331027223 */ /* 0x000fe20000000002 */
[C---:B------:R-:W-:Y:S01]  /*5d60*/  FMUL R5, R47.reuse, R9 ;  /* 0x000000092f057220 */ /* 0x040fe20000400000 */
        /* <DEDUP_REMOVED lines=16> */
[----:B------:R-:W-:Y:S02]  /*5e70*/  HADD2.F32 R32, -RZ, R57.H1_H1 ;  /* 0x30000039ff207230 */ /* 0x000fe40000004100 */
[C---:B------:R-:W-:Y:S01]  /*5e80*/  FMUL R26, R47.reuse, R30 ;  /* 0x0000001e2f1a7220 */ /* 0x040fe20000400000 */
[----:B------:R-:W-:Y:S01]  /*5e90*/  FMUL R29, R47, R33 ;  /* 0x000000212f1d7220 */ /* 0x000fe20000400000 */
[--C-:B------:R-:W-:Y:S02]  /*5ea0*/  HADD2.F32 R33, -RZ, R58.reuse.H0_H0 ;  /* 0x2000003aff217230 */ /* 0x100fe40000004100 */
[----:B------:R-:W-:Y:S01]  /*5eb0*/  FFMA R3, R49, R52, R3 ;  /* 0x0000003431037223 */ /* 0x000fe20000000003 */
[C---:B------:R-:W-:Y:S01]  /*5ec0*/  FMUL R7, R47.reuse, R7 ;  /* 0x000000072f077220 */ /* 0x040fe20000400000 */
[----:B------:R-:W-:Y:S01]  /*5ed0*/  FMUL R30, R47, R34 ;  /* 0x000000222f1e7220 */ /* 0x000fe20000400000 */
[----:B------:R-:W-:Y:S01]  /*5ee0*/  HADD2.F32 R34, -RZ, R58.H1_H1 ;  /* 0x3000003aff227230 */ /* 0x000fe20000004100 */
[----:B------:R-:W-:Y:S01]  /*5ef0*/  F2FP.F16.F32.PACK_AB R52, R2, R0 ;  /* 0x000000000234723e */ /* 0x000fe200000000ff */
[--C-:B------:R-:W-:Y:S02]  /*5f00*/  HADD2.F32 R0, -RZ, R59.reuse.H0_H0 ;  /* 0x2000003bff007230 */ /* 0x100fe40000004100 */
[C---:B------:R-:W-:Y:S01]  /*5f10*/  FFMA R7, R49.reuse, R32, R7 ;  /* 0x0000002031077223 */ /* 0x040fe20000000007 */
[----:B------:R-:W-:Y:S02]  /*5f20*/  HADD2.F32 R2, -RZ, R59.H1_H1 ;  /* 0x3000003bff027230 */ /* 0x000fe40000004100 */
[C---:B------:R-:W-:Y:S01]  /*5f30*/  FFMA R4, R49.reuse, R33, R4 ;  /* 0x0000002131047223 */ /* 0x040fe20000000004 */
[C---:B------:R-:W-:Y:S01]  /*5f40*/  FFMA R5, R49.reuse, R34, R5 ;  /* 0x0000002231057223 */ /* 0x040fe20000000005 */
[----:B------:R-:W-:Y:S01]  /*5f50*/  FFMA R6, R49, R0, R6 ;  /* 0x0000000031067223 */ /* 0x000fe20000000006 */
[--C-:B------:R-:W-:Y:S02]  /*5f60*/  HADD2.F32 R0, -RZ, R60.reuse.H0_H0 ;  /* 0x2000003cff007230 */ /* 0x100fe40000004100 */
[----:B------:R-:W-:Y:S01]  /*5f70*/  FMUL R11, R47, R11 ;  /* 0x0000000b2f0b7220 */ /* 0x000fe20000400000 */
[----:B------:R-:W-:Y:S01]  /*5f80*/  F2FP.F16.F32.PACK_AB R53, R7, R3 ;  /* 0x000000030735723e */ /* 0x000fe200000000ff */
[--C-:B------:R-:W-:Y:S02]  /*5f90*/  HADD2.F32 R3, -RZ, R61.reuse.H0_H0 ;  /* 0x2000003dff037230 */ /* 0x100fe40000004100 */
[----:B------:R-:W-:Y:S01]  /*5fa0*/  FMUL R15, R47, R15 ;  /* 0x0000000f2f0f7220 */ /* 0x000fe20000400000 */
[C---:B------:R-:W-:Y:S01]  /*5fb0*/  FFMA R11, R49.reuse, R2, R11 ;  /* 0x00000002310b7223 */ /* 0x040fe2000000000b */
[----:B------:R-:W-:Y:S02]  /*5fc0*/  HADD2.F32 R2, -RZ, R60.H1_H1 ;  /* 0x3000003cff027230 */ /* 0x000fe40000004100 */
[----:B------:R-:W-:Y:S01]  /*5fd0*/  FFMA R8, R49, R0, R8 ;  /* 0x0000000031087223 */ /* 0x000fe20000000008 */
[----:B------:R-:W-:Y:S02]  /*5fe0*/  HADD2.F32 R0, -RZ, R61.H1_H1 ;  /* 0x3000003dff007230 */ /* 0x000fe40000004100 */
[C---:B------:R-:W-:Y:S01]  /*5ff0*/  FMUL R19, R47.reuse, R19 ;  /* 0x000000132f137220 */ /* 0x040fe20000400000 */
[----:B------:R-:W-:Y:S01]  /*6000*/  FMUL R23, R47, R23 ;  /* 0x000000172f177220 */ /* 0x000fe20000400000 */
[C---:B------:R-:W-:Y:S01]  /*6010*/  FFMA R9, R49.reuse, R2, R9 ;  /* 0x0000000231097223 */ /* 0x040fe20000000009 */
[C---:B------:R-:W-:Y:S01]  /*6020*/  FFMA R10, R49.reuse, R3, R10 ;  /* 0x00000003310a7223 */ /* 0x040fe2000000000a */
[----:B------:R-:W-:Y:S01]  /*6030*/  FFMA R15, R49, R0, R15 ;  /* 0x00000000310f7223 */ /* 0x000fe2000000000f */
[--C-:B------:R-:W-:Y:S02]  /*6040*/  HADD2.F32 R2, -RZ, R62.reuse.H0_H0 ;  /* 0x2000003eff027230 */ /* 0x100fe40000004100 */
[----:B------:R-:W-:Y:S01]  /*6050*/  FMUL R27, R47, R27 ;  /* 0x0000001b2f1b7220 */ /* 0x000fe20000400000 */
[----:B------:R-:W-:Y:S01]  /*6060*/  HADD2.F32 R0, -RZ, R62.H1_H1 ;  /* 0x3000003eff007230 */ /* 0x000fe20000004100 */
[----:B------:R-:W-:Y:S01]  /*6070*/  F2FP.F16.F32.PACK_AB R54, R5, R4 ;  /* 0x000000040536723e */ /* 0x000fe200000000ff */
[--C-:B------:R-:W-:Y:S02]  /*6080*/  HADD2.F32 R3, -RZ, R63.reuse.H0_H0 ;  /* 0x2000003fff037230 */ /* 0x100fe40000004100 */
[C---:B------:R-:W-:Y:S01]  /*6090*/  FFMA R12, R49.reuse, R2, R12 ;  /* 0x00000002310c7223 */ /* 0x040fe2000000000c */
[--C-:B------:R-:W-:Y:S02]  /*60a0*/  HADD2.F32 R2, -RZ, R68.reuse.H0_H0 ;  /* 0x20000044ff027230 */ /* 0x100fe40000004100 */
[C---:B------:R-:W-:Y:S01]  /*60b0*/  FFMA R13, R49.reuse, R0, R13 ;  /* 0x00000000310d7223 */ /* 0x040fe2000000000d */
[----:B------:R-:W-:Y:S02]  /*60c0*/  HADD2.F32 R0, -RZ, R63.H1_H1 ;  /* 0x3000003fff007230 */ /* 0x000fe40000004100 */
[----:B------:R-:W-:Y:S01]  /*60d0*/  FFMA R14, R49, R3, R14 ;  /* 0x00000003310e7223 */ /* 0x000fe2000000000e */
[----:B------:R-:W-:Y:S01]  /*60e0*/  HADD2.F32 R3, -RZ, R68.H1_H1 ;  /* 0x30000044ff037230 */ /* 0x000fe20000004100 */
[----:B------:R-:W-:Y:S01]  /*60f0*/  F2FP.F16.F32.PACK_AB R55, R11, R6 ;  /* 0x000000060b37723e */ /* 0x000fe200000000ff */
[----:B------:R-:W-:Y:S01]  /*6100*/  FMUL R31, R47, R31 ;  /* 0x0000001f2f1f7220 */ /* 0x000fe20000400000 */
[C---:B------:R-:W-:Y:S01]  /*6110*/  FFMA R19, R49.reuse, R0, R19 ;  /* 0x0000000031137223 */ /* 0x040fe20000000013 */
[--C-:B------:R-:W-:Y:S02]  /*6120*/  HADD2.F32 R0, -RZ, R69.reuse.H0_H0 ;  /* 0x20000045ff007230 */ /* 0x100fe40000004100 */
[C---:B------:R-:W-:Y:S01]  /*6130*/  FFMA R16, R49.reuse, R2, R16 ;  /* 0x0000000231107223 */ /* 0x040fe20000000010 */
[----:B------:R1:W-:Y:S01]  /*6140*/  STS.128 [R100], R52 ;  /* 0x0000003464007388 */ /* 0x0003e20000000c00 */
[C---:B------:R-:W-:Y:S01]  /*6150*/  FFMA R17, R49.reuse, R3, R17 ;  /* 0x0000000331117223 */ /* 0x040fe20000000011 */
[----:B------:R-:W-:Y:S02]  /*6160*/  HADD2.F32 R2, -RZ, R69.H1_H1 ;  /* 0x30000045ff027230 */ /* 0x000fe40000004100 */
[----:B------:R-:W-:Y:S01]  /*6170*/  FFMA R18, R49, R0, R18 ;  /* 0x0000000031127223 */ /* 0x000fe20000000012 */
[--C-:B------:R-:W-:Y:S01]  /*6180*/  HADD2.F32 R0, -RZ, R70.reuse.H0_H0 ;  /* 0x20000046ff007230 */ /* 0x100fe20000004100 */
[----:B------:R-:W-:Y:S01]  /*6190*/  F2FP.F16.F32.PACK_AB R8, R9, R8 ;  /* 0x000000080908723e */ /* 0x000fe200000000ff */
[--C-:B------:R-:W-:Y:S02]  /*61a0*/  HADD2.F32 R3, -RZ, R71.reuse.H0_H0 ;  /* 0x20000047ff037230 */ /* 0x100fe40000004100 */
[C---:B------:R-:W-:Y:S01]  /*61b0*/  FFMA R23, R49.reuse, R2, R23 ;  /* 0x0000000231177223 */ /* 0x040fe20000000017 */
[----:B------:R-:W-:Y:S02]  /*61c0*/  HADD2.F32 R2, -RZ, R70.H1_H1 ;  /* 0x30000046ff027230 */ /* 0x000fe40000004100 */
[----:B------:R-:W-:Y:S01]  /*61d0*/  FFMA R20, R49, R0, R20 ;  /* 0x0000000031147223 */ /* 0x000fe20000000014 */
[----:B------:R-:W-:Y:S01]  /*61e0*/  HADD2.F32 R0, -RZ, R71.H1_H1 ;  /* 0x30000047ff007230 */ /* 0x000fe20000004100 */
[----:B------:R-:W-:Y:S01]  /*61f0*/  F2FP.F16.F32.PACK_AB R9, R15, R10 ;  /* 0x0000000a0f09723e */ /* 0x000fe200000000ff */
[----:B------:R-:W-:Y:S02]  /*6200*/  HADD2.F32 R4, -RZ, R79.H0_H0 ;  /* 0x2000004fff047230 */ /* 0x000fe40000004100 */
[C---:B------:R-:W-:Y:S01]  /*6210*/  FFMA R21, R49.reuse, R2, R21 ;  /* 0x0000000231157223 */ /* 0x040fe20000000015 */
[C---:B------:R-:W-:Y:S01]  /*6220*/  FFMA R22, R49.reuse, R3, R22 ;  /* 0x0000000331167223 */ /* 0x040fe20000000016 */
[----:B------:R-:W-:Y:S01]  /*6230*/  FFMA R27, R49, R0, R27 ;  /* 0x00000000311b7223 */ /* 0x000fe2000000001b */
[--C-:B------:R-:W-:Y:S01]  /*6240*/  HADD2.F32 R2, -RZ, R76.reuse.H0_H0 ;  /* 0x2000004cff027230 */ /* 0x100fe20000004100 */
[----:B------:R-:W-:Y:S01]  /*6250*/  F2FP.F16.F32.PACK_AB R10, R13, R12 ;  /* 0x0000000c0d0a723e */ /* 0x000fe200000000ff */
[----:B------:R-:W-:Y:S01]  /*6260*/  HADD2.F32 R0, -RZ, R76.H1_H1 ;  /* 0x3000004cff007230 */ /* 0x000fe20000004100 */
[----:B------:R-:W-:Y:S01]  /*6270*/  F2FP.F16.F32.PACK_AB R11, R19, R14 ;  /* 0x0000000e130b723e */ /* 0x000fe200000000ff */
[--C-:B------:R-:W-:Y:S02]  /*6280*/  HADD2.F32 R3, -RZ, R77.reuse.H0_H0 ;  /* 0x2000004dff037230 */ /* 0x100fe40000004100 */
[C---:B------:R-:W-:Y:S01]  /*6290*/  FFMA R24, R49.reuse, R2, R24 ;  /* 0x0000000231187223 */ /* 0x040fe20000000018 */
[--C-:B------:R-:W-:Y:S02]  /*62a0*/  HADD2.F32 R2, -RZ, R78.reuse.H0_H0 ;  /* 0x2000004eff027230 */ /* 0x100fe40000004100 */
[C---:B------:R-:W-:Y:S01]  /*62b0*/  FFMA R25, R49.reuse, R0, R25 ;  /* 0x0000000031197223 */ /* 0x040fe20000000019 */
[----:B------:R1:W-:Y:S01]  /*62c0*/  STS.128 [R99+0x10], R8 ;  /* 0x0000100863007388 */ /* 0x0003e20000000c00 */
[----:B------:R-:W-:Y:S02]  /*62d0*/  HADD2.F32 R0, -RZ, R77.H1_H1 ;  /* 0x3000004dff007230 */ /* 0x000fe40000004100 */
[----:B------:R-:W-:Y:S01]  /*62e0*/  FFMA R26, R49, R3, R26 ;  /* 0x00000003311a7223 */ /* 0x000fe2000000001a */
[----:B------:R-:W-:Y:S01]  /*62f0*/  HADD2.F32 R3, -RZ, R78.H1_H1 ;  /* 0x3000004eff037230 */ /* 0x000fe20000004100 */
[----:B------:R-:W-:Y:S01]  /*6300*/  F2FP.F16.F32.PACK_AB R16, R17, R16 ;  /* 0x000000101110723e */ /* 0x000fe200000000ff */
[----:B------:R-:W-:Y:S01]  /*6310*/  HADD2.F32 R5, -RZ, R79.H1_H1 ;  /* 0x3000004fff057230 */ /* 0x000fe20000004100 */
[----:B------:R-:W-:Y:S01]  /*6320*/  F2FP.F16.F32.PACK_AB R17, R23, R18 ;  /* 0x000000121711723e */ /* 0x000fe200000000ff */
[----:B------:R-:W-:Y:S01]  /*6330*/  FFMA R31, R49, R0, R31 ;  /* 0x00000000311f7223 */ /* 0x000fe2000000001f */
[----:B------:R-:W-:Y:S01]  /*6340*/  FMUL R35, R47, R35 ;  /* 0x000000232f237220 */ /* 0x000fe20000400000 */
[----:B------:R-:W-:Y:S01]  /*6350*/  F2FP.F16.F32.PACK_AB R18, R21, R20 ;  /* 0x000000141512723e */ /* 0x000fe200000000ff */
[----:B------:R-:W-:Y:S01]  /*6360*/  FFMA R28, R49, R2, R28 ;  /* 0x00000002311c7223 */ /* 0x000fe2000000001c */
[----:B------:R-:W-:Y:S01]  /*6370*/  F2FP.F16.F32.PACK_AB R19, R27, R22 ;  /* 0x000000161b13723e */ /* 0x000fe200000000ff */
[C---:B------:R-:W-:Y:S01]  /*6380*/  FFMA R29, R49.reuse, R3, R29 ;  /* 0x00000003311d7223 */ /* 0x040fe2000000001d */
[C---:B------:R-:W-:Y:S01]  /*6390*/  FFMA R30, R49.reuse, R4, R30 ;  /* 0x00000004311e7223 */ /* 0x040fe2000000001e */
[----:B------:R-:W-:Y:S01]  /*63a0*/  FFMA R35, R49, R5, R35 ;  /* 0x0000000531237223 */ /* 0x000fe20000000023 */
[----:B------:R-:W-:Y:S01]  /*63b0*/  F2FP.F16.F32.PACK_AB R24, R25, R24 ;  /* 0x000000181918723e */ /* 0x000fe200000000ff */
[----:B------:R1:W-:Y:S01]  /*63c0*/  STS.128 [R98+0x20], R16 ;  /* 0x0000201062007388 */ /* 0x0003e20000000c00 */
[----:B------:R-:W-:Y:S02]  /*63d0*/  F2FP.F16.F32.PACK_AB R25, R31, R26 ;  /* 0x0000001a1f19723e */ /* 0x000fe400000000ff */
[----:B------:R-:W-:Y:S02]  /*63e0*/  F2FP.F16.F32.PACK_AB R26, R29, R28 ;  /* 0x0000001c1d1a723e */ /* 0x000fe400000000ff */
[----:B------:R-:W-:Y:S05]  /*63f0*/  F2FP.F16.F32.PACK_AB R27, R35, R30 ;  /* 0x0000001e231b723e */ /* 0x000fea00000000ff */
[----:B------:R1:W-:Y:S01]  /*6400*/  STS.128 [R106+0x30], R24 ;  /* 0x000030186a007388 */ /* 0x0003e20000000c00 */
[----:B------:R-:W-:Y:S01]  /*6410*/  @!PT LDS RZ, [RZ] ;  /* 0x00000000fffff984 */ /* 0x000fe20000000800 */
[----:B------:R-:W-:Y:S01]  /*6420*/  @!PT LDS RZ, [RZ] ;  /* 0x00000000fffff984 */ /* 0x000fe20000000800 */
[----:B------:R-:W-:Y:S01]  /*6430*/  @!PT LDS RZ, [RZ] ;  /* 0x00000000fffff984 */ /* 0x000fe20000000800 */
[----:B------:R-:W-:Y:S01]  /*6440*/  @!PT LDS RZ, [RZ] ;  /* 0x00000000fffff984 */ /* 0x000fe20000000800 */
[----:B------:R2:W-:Y:S07]  /*6450*/  MEMBAR.ALL.CTA ;  /* 0x0000000000007992 */ /* 0x0005ee0000008000 */
[----:B--2---:R-:W2:Y:S02]  /*6460*/  FENCE.VIEW.ASYNC.S ;  /* 0x00000000000073c6 */ /* 0x004ea40000000000 */
[----:B--2---:R-:W-:Y:S06]  /*6470*/  BAR.SYNC.DEFER_BLOCKING 0x1, 0x80 ;  /* 0x0042000000007b1d */ /* 0x004fec0000010000 */
[----:B------:R-:W-:Y:S05]  /*6480*/  @P0 BRA `(.L_x_100) ;  /* 0x0000000000280947 */ /* 0x000fea0003800000 */
[----:B------:R-:W-:Y:S02]  /*6490*/  UIADD3 UR4, UPT, UPT, UR48, 0x200, URZ ;  /* 0x0000020030047890 */ /* 0x000fe4000fffe0ff */
[----:B------:R-:W-:Y:S01]  /*64a0*/  UIADD3 UR6, UP0, UPT, UR52, 0x680, URZ ;  /* 0x0000068034067890 */ /* 0x000fe2000ff1e0ff */
[----:B------:R-:W-:Y:S03]  /*64b0*/  UMOV UR43, UR36 ;  /* 0x00000024002b7c82 */ /* 0x000fe60008000000 */
[----:B------:R-:W-:Y:S01]  /*64c0*/  MOV R93, UR4 ;  /* 0x00000004005d7c02 */ /* 0x000fe20008000f00 */
[----:B------:R-:W-:Y:S03]  /*64d0*/  UIADD3.X UR7, UPT, UPT, URZ, UR53, URZ, UP0, !UPT ;  /* 0x00000035ff077290 */ /* 0x000fe600087fe4ff */
[----:B------:R-:W-:Y:S11]  /*64e0*/  R2UR UR40, R93 ;  /* 0x000000005d2872ca */ /* 0x000ff600000e0000 */
[----:B------:R-:W-:Y:S02]  /*64f0*/  @!UPT UIADD3 URZ, UPT, UPT, URZ, URZ, URZ ;  /* 0x000000fffffff290 */ /* 0x000fe4000fffe0ff */
[----:B------:R2:W-:Y:S01]  /*6500*/  UTMASTG.3D [UR40], [UR6] ;  /* 0x00000028060073b5 */ /* 0x0005e20008010000 */
[----:B------:R0:W-:Y:S01]  /*6510*/  UTMACMDFLUSH ;  /* 0x00000000000079b7 */ /* 0x0001e20000000000 */
[----:B--2---:R-:W-:Y:S04]  /*6520*/  DEPBAR.LE SB0, 0x1 ;  /* 0x000080400000791a */ /* 0x004fe80000000000 */
.L_x_100:
[----:B------:R-:W-:Y:S05]  /*6530*/  BSYNC.RECONVERGENT B0 ;  /* 0x0000000000007941 */ /* 0x000fea0003800200 */
.L_x_99:
[----:B------:R-:W-:Y:S01]  /*6540*/  BAR.SYNC.DEFER_BLOCKING 0x1, 0x80 ;  /* 0x0042000000007b1d */ /* 0x000fe20000010000 */
[----:B------:R-:W-:Y:S01]  /*6550*/  ISETP.NE.AND P1, PT, R107, RZ, PT ;  /* 0x000000ff6b00720c */ /* 0x000fe20003f25270 */
[----:B------:R-:W-:Y:S01]  /*6560*/  UISETP.NE.AND UP0, UPT, UR49, URZ, UPT ;  /* 0x000000ff3100728c */ /* 0x000fe2000bf05270 */
[----:B------:R-:W-:Y:S11]  /*6570*/  LEA R2, R65, UR48, 0x3 ;  /* 0x0000003041027c11 */ /* 0x000ff6000f8e18ff */
[----:B------:R-:W-:Y:S01]  /*6580*/  @P1 SHF.L.U32 R3, R97, 0x1f, RZ ;  /* 0x0000001f61031819 */ /* 0x000fe200000006ff */
[----:B------:R-:W-:Y:S06]  /*6590*/  BRA.U !UP0, `(.L_x_101) ;  /* 0x0000000108247547 */ /* 0x000fec000b800000 */
[----:B------:R-:W-:Y:S01]  /*65a0*/  IMAD.U32 R4, RZ, RZ, UR51 ;  /* 0x00000033ff047e24 */ /* 0x000fe2000f8e00ff */
[----:B------:R-:W-:Y:S01]  /*65b0*/  MOV R0, UR37 ;  /* 0x0000002500007c02 */ /* 0x000fe20008000f00 */
[----:B------:R-:W-:Y:S03]  /*65c0*/  UIADD3 UR51, UPT, UPT, UR51, 0x1, URZ ;  /* 0x0000000133337890 */ /* 0x000fe6000fffe0ff */
[----:B------:R-:W-:Y:S01]  /*65d0*/  @P1 LEA R4, R4, UR48, 0x3 ;  /* 0x0000003004041c11 */ /* 0x000fe2000f8e18ff */
[----:B------:R-:W-:Y:S04]  /*65e0*/  UISETP.NE.AND UP0, UPT, UR51, 0x4, UPT ;  /* 0x000000043300788c */ /* 0x000fe8000bf05270 */
[----:B------:R-:W-:Y:S01]  /*65f0*/  @P1 VIADD R4, R4, 0x70 ;  /* 0x0000007004041836 */ /* 0x000fe20000000000 */
[----:B------:R-:W-:Y:S04]  /*6600*/  USEL UR51, UR51, URZ, UP0 ;  /* 0x000000ff33337287 */ /* 0x000fe80008000000 */
[----:B------:R-:W-:Y:S04]  /*6610*/  @P1 PRMT R0, R0, 0x654, R4 ;  /* 0x0000065400001816 */ /* 0x000fe80000000004 */
[----:B------:R2:W-:Y:S04]  /*6620*/  @P1 SYNCS.ARRIVE.TRANS64.RED.A1T0 RZ, [R0+URZ], RZ ;  /* 0x000000ff00ff19a7 */ /* 0x0005e800081004ff */
.L_x_101:
[----:B------:R-:W4:Y:S01]  /*6630*/  @P1 SYNCS.PHASECHK.TRANS64.TRYWAIT P0, [R2+URZ+0x50], R3 ;  /* 0x00005003020015a7 */ /* 0x000f2200080011ff */
[----:B------:R-:W-:Y:S01]  /*6640*/  BSSY B1, `(.L_x_102) ;  /* 0x0000016000017945 */ /* 0x000fe20003800000 */
[----:B----4-:R-:W-:Y:S03]  /*6650*/  @P1 SEL R66, RZ, 0x1, !P0 ;  /* 0x00000001ff421807 */ /* 0x010fe60004000000 */
[----:B------:R-:W-:Y:S05]  /*6660*/  @!P1 BRA `(.L_x_103) ;  /* 0x00000000004c9947 */ /* 0x000fea0003800000 */
[----:B------:R-:W-:Y:S01]  /*6670*/  ISETP.NE.AND P0, PT, R66, RZ, PT ;  /* 0x000000ff4200720c */ /* 0x000fe20003f05270 */
[----:B------:R-:W-:Y:S01]  /*6680*/  BSSY B0, `(.L_x_104) ;  /* 0x000000b000007945 */ /* 0x000fe20003800000 */
[----:B------:R-:W-:Y:S11]  /*6690*/  ISETP.NE.AND P1, PT, R67, RZ, PT ;  /* 0x000000ff4300720c */ /* 0x000ff60003f25270 */
[----:B------:R-:W-:Y:S02]  /*66a0*/  @!UPT UIADD3 URZ, UPT, UPT, URZ, URZ, URZ ;  /* 0x000000fffffff290 */ /* 0x000fe4000fffe0ff */
[C---:B------:R-:W-:Y:S01]  /*66b0*/  @P1 IMAD R6, R65.reuse, 0x2000, R100 ;  /* 0x0000200041061824 */ /* 0x040fe200078e0264 */
[C---:B------:R-:W-:Y:S01]  /*66c0*/  @P1 LEA R4, R65.reuse, R98, 0xd ;  /* 0x0000006241041211 */ /* 0x040fe200078e68ff */
[C---:B------:R-:W-:Y:S02]  /*66d0*/  @P1 IMAD R5, R65.reuse, 0x2000, R99 ;  /* 0x0000200041051824 */ /* 0x040fe400078e0263 */
[----:B------:R-:W-:Y:S01]  /*66e0*/  @P1 IMAD R3, R65, 0x2000, R106 ;  /* 0x0000200041031824 */ /* 0x000fe200078e026a */
[----:B------:R-:W-:Y:S06]  /*66f0*/  @P0 BRA `(.L_x_105) ;  /* 0x00000000000c0947 */ /* 0x000fec0003800000 */
[----:B--2---:R-:W-:Y:S04]  /*6700*/  SHF.L.U32 R0, R97, 0x1f, RZ ;  /* 0x0000001f61007819 */ /* 0x004fe800000006ff */
[----:B------:R-:W2:Y:S02]  /*6710*/  SYNCS.PHASECHK.TRANS64.TRYWAIT P0, [R2+URZ+0x50], R0 ;  /* 0x00005000020075a7 */ /* 0x000ea400080011ff */
[----:B--2---:R-:W-:Y:S05]  /*6720*/  @!P0 BRA `(.L_x_106) ;  /* 0x00000030007c8947 */ /* 0x004fea0003800000 */
.L_x_105:
[----:B------:R-:W-:Y:S05]  /*6730*/  BSYNC B0 ;  /* 0x0000000000007941 */ /* 0x000fea0003800000 */
.L_x_104:
[----:B------:R-:W-:Y:S02]  /*6740*/  ISETP.NE.AND P0, PT, R67, RZ, PT ;  /* 0x000000ff4300720c */ /* 0x000fe40003f05270 */
[----:B------:R-:W-:Y:S11]  /*6750*/  IADD3 R65, PT, PT, R65, 0x1, RZ ;  /* 0x0000000141417810 */ /* 0x000ff60007ffe0ff */
[----:B------:R4:W1:Y:S04]  /*6760*/  @P0 LDS.128 R56, [R6] ;  /* 0x0000000006380984 */ /* 0x0008680000000c00 */
[----:B------:R4:W1:Y:S04]  /*6770*/  @P0 LDS.128 R60, [R5+0x10] ;  /* 0x00001000053c0984 */ /* 0x0008680000000c00 */
[----:B------:R4:W1:Y:S04]  /*6780*/  @P0 LDS.128 R68, [R4+0x20] ;  /* 0x0000200004440984 */ /* 0x0008680000000c00 */
[----:B------:R4:W1:Y:S02]  /*6790*/  @P0 LDS.128 R76, [R3+0x30] ;  /* 0x00003000034c0984 */ /* 0x0008640000000c00 */
.L_x_103:
[----:B------:R-:W-:Y:S05]  /*67a0*/  BSYNC B1 ;  /* 0x0000000000017941 */ /* 0x000fea0003800000 */
.L_x_102:
[----:B--2---:R-:W-:Y:S05]  /*67b0*/  VIADD R0, R48, 0x20 ;  /* 0x0000002030007836 */ /* 0x004fea0000000000 */
[----:B------:R-:W-:Y:S04]  /*67c0*/  SHF.R.U32.HI R0, RZ, 0x15, R0 ;  /* 0x00000015ff007819 */ /* 0x000fe80000011600 */
[----:B------:R-:W-:Y:S11]  /*67d0*/  LOP3.LUT P0, RZ, R0, 0x3, R92, 0x48, !PT ;  /* 0x0000000300ff7812 */ /* 0x000ff6000780485c */
[----:B------:R-:W-:Y:S02]  /*67e0*/  @!UPT UIADD3 URZ, UPT, UPT, URZ, URZ, URZ ;  /* 0x000000fffffff290 */ /* 0x000fe4000fffe0ff */
[----:B------:R-:W-:Y:S05]  /*67f0*/  @!P0 BRA `(.L_x_107) ;  /* 0x0000000000408947 */ /* 0x000fea0003800000 */
[----:B------:R-:W2:Y:S01]  /*6800*/  LDCU.64 UR8, c[0x4][0x70] ;  /* 0x01000e00ff0877ac */ /* 0x000ea20008000a00 */
[----:B----4-:R-:W-:Y:S01]  /*6810*/  MOV R3, 0x0 ;  /* 0x0000000000037802 */ /* 0x010fe20000000f00 */
[----:B------:R-:W-:Y:S02]  /*6820*/  HFMA2 R12, -RZ, RZ, 0, 5.9604644775390625e-08 ;  /* 0x00000001ff0c7431 */ /* 0x000fe400000001ff */
[----:B-1----:R-:W-:Y:S02]  /*6830*/  IMAD.MOV.U32 R8, RZ, RZ, 0x192 ;  /* 0x00000192ff087424 */ /* 0x002fe400078e00ff */
[----:B------:R-:W-:Y:S01]  /*6840*/  IMAD.MOV.U32 R13, RZ, RZ, RZ ;  /* 0x000000ffff0d7224 */ /* 0x000fe200078e00ff */
[----:B------:R-:W1:Y:S01]  /*6850*/  LDCU.64 UR6, c[0x4][0x78] ;  /* 0x01000f00ff0677ac */ /* 0x000e620008000a00 */
[----:B------:R-:W4:Y:S01]  /*6860*/  LDC.64 R2, c[0x4][R3] ;  /* 0x0100000003027b82 */ /* 0x000f220000000a00 */
[----:B------:R-:W5:Y:S01]  /*6870*/  LDCU.64 UR4, c[0x4][0x10] ;  /* 0x01000200ff0477ac */ /* 0x000f620008000a00 */
[----:B--2---:R-:W-:Y:S01]  /*6880*/  MOV R5, UR9 ;  /* 0x0000000900057c02 */ /* 0x004fe20008000f00 */
[----:B------:R-:W-:Y:S01]  /*6890*/  IMAD.U32 R4, RZ, RZ, UR8 ;  /* 0x00000008ff047e24 */ /* 0x000fe2000f8e00ff */
[----:B-1----:R-:W-:Y:S01]  /*68a0*/  MOV R7, UR7 ;  /* 0x0000000700077c02 */ /* 0x002fe20008000f00 */
[----:B------:R-:W-:Y:S01]  /*68b0*/  IMAD.U32 R6, RZ, RZ, UR6 ;  /* 0x00000006ff067e24 */ /* 0x000fe2000f8e00ff */
[----:B-----5:R-:W-:Y:S01]  /*68c0*/  MOV R11, UR5 ;  /* 0x00000005000b7c02 */ /* 0x020fe20008000f00 */
[----:B------:R-:W-:Y:S02]  /*68d0*/  IMAD.U32 R10, RZ, RZ, UR4 ;  /* 0x00000004ff0a7e24 */ /* 0x000fe4000f8e00ff */
[----:B------:R-:W-:Y:S07]  /*68e0*/  LEPC R20, `(.L_x_107) ;  /* 0x000000001014794e */ /* 0x000fee0000000000 */
[----:B---34-:R-:W-:Y:S05]  /*68f0*/  CALL.ABS.NOINC R2 ;  /* 0x0000000002007343 */ /* 0x018fea0003c00000 */
.L_x_107:
[----:B------:R-:W-:Y:S05]  /*6900*/  WARPSYNC.ALL ;  /* 0x0000000000007948 */ /* 0x000fea0003800000 */
[----:B------:R-:W-:Y:S01]  /*6910*/  R2UR UR4, R48 ;  /* 0x00000000300472ca */ /* 0x000fe200000e0000 */
[--C-:B-1--4-:R-:W-:Y:S01]  /*6920*/  HADD2.F32 R3, -RZ, R56.reuse.H0_H0 ;  /* 0x20000038ff037230 */ /* 0x112fe20000004100 */
[----:B------:R-:W-:Y:S01]  /*6930*/  ISETP.NE.AND P6, PT, R107, RZ, PT ;  /* 0x000000ff6b00720c */ /* 0x000fe20003fc5270 */
[--C-:B------:R-:W-:Y:S01]  /*6940*/  HADD2.F32 R51, -RZ, R57.reuse.H1_H1 ;  /* 0x30000039ff337230 */ /* 0x100fe20000004100 */
[----:B------:R-:W-:Y:S01]  /*6950*/  MOV R50, UR51 ;  /* 0x0000003300327c02 */ /* 0x000fe20008000f00 */
[----:B------:R-:W-:Y:S01]  /*6960*/  BSSY.RECONVERGENT B0, `(.L_x_108) ;  /* 0x000008c000007945 */ /* 0x000fe20003800200 */
[----:B------:R-:W-:Y:S02]  /*6970*/  MOV R72, UR37 ;  /* 0x0000002500487c02 */ /* 0x000fe40008000f00 */
[----:B------:R-:W-:Y:S05]  /*6980*/  ISETP.NE.AND P0, PT, R102, RZ, PT ;  /* 0x000000ff6600720c */ /* 0x000fea0003f05270 */
[----:B------:R-:W1:Y:S02]  /*6990*/  LDTM.x32 R4, tmem[UR4+0x20] ;  /* 0x00002004000479ee */ /* 0x000e6400082c0000 */
[----:B------:R-:W-:Y:S04]  /*69a0*/  @P6 LEA R50, R50, UR48, 0x3 ;  /* 0x0000003032326c11 */ /* 0x000fe8000f8e18ff */
[----:B------:R-:W-:Y:S04]  /*69b0*/  @P6 IADD3 R50, PT, PT, R50, 0x70, RZ ;  /* 0x0000007032326810 */ /* 0x000fe80007ffe0ff */
[----:B------:R-:W-:Y:S01]  /*69c0*/  @P6 PRMT R72, R72, 0x654, R50 ;  /* 0x0000065448486816 */ /* 0x000fe20000000032 */
[----:B------:R-:W-:Y:S02]  /*69d0*/  HADD2.F32 R50, -RZ, R57.H0_H0 ;  /* 0x20000039ff327230 */ /* 0x000fe40000004100 */
[C---:B-1----:R-:W-:Y:S01]  /*69e0*/  FMUL R0, R47.reuse, R4 ;  /* 0x000000042f007220 */ /* 0x042fe20000400000 */
[----:B------:R-:W-:Y:S02]  /*69f0*/  HADD2.F32 R4, -RZ, R56.H1_H1 ;  /* 0x30000038ff047230 */ /* 0x000fe40000004100 */
[C---:B------:R-:W-:Y:S01]  /*6a00*/  FMUL R2, R47.reuse, R5 ;  /* 0x000000052f027220 */ /* 0x040fe20000400000 */
[----:B------:R-:W-:Y:S01]  /*6a10*/  FMUL R7, R47, R7 ;  /* 0x000000072f077220 */ /* 0x000fe20000400000 */
[----:B------:R-:W-:Y:S01]  /*6a20*/  FFMA R0, R49, R3, R0 ;  /* 0x0000000331007223 */ /* 0x000fe20000000000 */
[----:B------:R-:W-:Y:S01]  /*6a30*/  FMUL R3, R47, R6 ;  /* 0x000000062f037220 */ /* 0x000fe20000400000 */
[----:B------:R-:W-:Y:S01]  /*6a40*/  FFMA R2, R49, R4, R2 ;  /* 0x0000000431027223 */ /* 0x000fe20000000002 */
[C---:B------:R-:W-:Y:S01]  /*6a50*/  FMUL R4, R47.reuse, R8 ;  /* 0x000000082f047220 */ /* 0x040fe20000400000 */
[----:B------:R-:W-:Y:S01]  /*6a60*/  FMUL R8, R47, R12 ;  /* 0x0000000c2f087220 */ /* 0x000fe20000400000 */
[----:B------:R-:W-:Y:S01]  /*6a70*/  FFMA R3, R49, R50, R3 ;  /* 0x0000003231037223 */ /* 0x000fe20000000003 */
[C---:B------:R-:W-:Y:S01]  /*6a80*/  FMUL R12, R47.reuse, R16 ;  /* 0x000000102f0c7220 */ /* 0x040fe20000400000 */
[C---:B------:R-:W-:Y:S01]  /*6a90*/  FMUL R16, R47.reuse, R20 ;  /* 0x000000142f107220 */ /* 0x040fe20000400000 */
[C---:B------:R-:W-:Y:S01]  /*6aa0*/  FMUL R20, R47.reuse, R24 ;  /* 0x000000182f147220 */ /* 0x040fe20000400000 */
[C---:B------:R-:W-:Y:S01]  /*6ab0*/  FMUL R24, R47.reuse, R28 ;  /* 0x0000001c2f187220 */ /* 0x040fe20000400000 */
[C---:B------:R-:W-:Y:S01]  /*6ac0*/  FMUL R28, R47.reuse, R32 ;  /* 0x000000202f1c7220 */ /* 0x040fe20000400000 */
[--C-:B------:R-:W-:Y:S01]  /*6ad0*/  HADD2.F32 R32, -RZ, R58.reuse.H0_H0 ;  /* 0x2000003aff207230 */ /* 0x100fe20000004100 */
[----:B------:R-:W-:Y:S01]  /*6ae0*/  F2FP.F16.F32.PACK_AB R52, R2, R0 ;  /* 0x000000000234723e */ /* 0x000fe200000000ff */
[----:B------:R-:W-:Y:S02]  /*6af0*/  HADD2.F32 R0, -RZ, R58.H1_H1 ;  /* 0x3000003aff007230 */ /* 0x000fe40000004100 */
[----:B------:R-:W-:Y:S01]  /*6b00*/  FMUL R5, R47, R9 ;  /* 0x000000092f057220 */ /* 0x000fe20000400000 */
[--C-:B------:R-:W-:Y:S02]  /*6b10*/  HADD2.F32 R2, -RZ, R59.reuse.H0_H0 ;  /* 0x2000003bff027230 */ /* 0x100fe40000004100 */
[C---:B------:R-:W-:Y:S01]  /*6b20*/  FFMA R7, R49.reuse, R51, R7 ;  /* 0x0000003331077223 */ /* 0x040fe20000000007 */
[C---:B------:R-:W-:Y:S01]  /*6b30*/  FFMA R4, R49.reuse, R32, R4 ;  /* 0x0000002031047223 */ /* 0x040fe20000000004 */
[----:B------:R-:W-:Y:S02]  /*6b40*/  HADD2.F32 R32, -RZ, R59.H1_H1 ;  /* 0x3000003bff207230 */ /* 0x000fe40000004100 */
[----:B------:R-:W-:Y:S01]  /*6b50*/  FFMA R5, R49, R0, R5 ;  /* 0x0000000031057223 */ /* 0x000fe20000000005 */
[--C-:B------:R-:W-:Y:S01]  /*6b60*/  HADD2.F32 R0, -RZ, R60.reuse.H0_H0 ;  /* 0x2000003cff007230 */ /* 0x100fe20000004100 */
[----:B------:R-:W-:Y:S01]  /*6b70*/  F2FP.F16.F32.PACK_AB R53, R7, R3 ;  /* 0x000000030735723e */ /* 0x000fe200000000ff */
[----:B------:R-:W-:Y:S01]  /*6b80*/  FMUL R6, R47, R10 ;  /* 0x0000000a2f067220 */ /* 0x000fe20000400000 */
[--C-:B------:R-:W-:Y:S01]  /*6b90*/  HADD2.F32 R3, -RZ, R61.reuse.H0_H0 ;  /* 0x2000003dff037230 */ /* 0x100fe20000004100 */
[----:B------:R-:W-:Y:S01]  /*6ba0*/  F2FP.F16.F32.PACK_AB R54, R5, R4 ;  /* 0x000000040536723e */ /* 0x000fe200000000ff */
[----:B------:R-:W-:Y:S01]  /*6bb0*/  FMUL R11, R47, R11 ;  /* 0x0000000b2f0b7220 */ /* 0x000fe20000400000 */
[----:B------:R-:W-:Y:S01]  /*6bc0*/  FFMA R6, R49, R2, R6 ;  /* 0x0000000231067223 */ /* 0x000fe20000000006 */
[----:B------:R-:W-:Y:S02]  /*6bd0*/  HADD2.F32 R2, -RZ, R60.H1_H1 ;  /* 0x3000003cff027230 */ /* 0x000fe40000004100 */
[----:B------:R-:W-:Y:S01]  /*6be0*/  FMUL R9, R47, R13 ;  /* 0x0000000d2f097220 */ /* 0x000fe20000400000 */
[C---:B------:R-:W-:Y:S01]  /*6bf0*/  FFMA R11, R49.reuse, R32, R11 ;  /* 0x00000020310b7223 */ /* 0x040fe2000000000b */
[----:B------:R-:W-:Y:S01]  /*6c00*/  FFMA R8, R49, R0, R8 ;  /* 0x0000000031087223 */ /* 0x000fe20000000008 */
[C---:B------:R-:W-:Y:S01]  /*6c10*/  FMUL R10, R47.reuse, R14 ;  /* 0x0000000e2f0a7220 */ /* 0x040fe20000400000 */
[----:B------:R-:W-:Y:S02]  /*6c20*/  HADD2.F32 R0, -RZ, R61.H1_H1 ;  /* 0x3000003dff007230 */ /* 0x000fe40000004100 */
[----:B------:R-:W-:Y:S01]  /*6c30*/  FMUL R15, R47, R15 ;  /* 0x0000000f2f0f7220 */ /* 0x000fe20000400000 */
[C---:B------:R-:W-:Y:S01]  /*6c40*/  FFMA R9, R49.reuse, R2, R9 ;  /* 0x0000000231097223 */ /* 0x040fe20000000009 */
[C---:B------:R-:W-:Y:S01]  /*6c50*/  FFMA R10, R49.reuse, R3, R10 ;  /* 0x00000003310a7223 */ /* 0x040fe2000000000a */
[--C-:B------:R-:W-:Y:S02]  /*6c60*/  HADD2.F32 R2, -RZ, R62.reuse.H0_H0 ;  /* 0x2000003eff027230 */ /* 0x100fe40000004100 */
[----:B------:R-:W-:Y:S01]  /*6c70*/  FFMA R15, R49, R0, R15 ;  /* 0x00000000310f7223 */ /* 0x000fe2000000000f */
[----:B------:R-:W-:Y:S02]  /*6c80*/  HADD2.F32 R3, -RZ, R62.H1_H1 ;  /* 0x3000003eff037230 */ /* 0x000fe40000004100 */
[C---:B------:R-:W-:Y:S01]  /*6c90*/  FMUL R13, R47.reuse, R17 ;  /* 0x000000112f0d7220 */ /* 0x040fe20000400000 */
[--C-:B------:R-:W-:Y:S02]  /*6ca0*/  HADD2.F32 R0, -RZ, R63.reuse.H0_H0 ;  /* 0x2000003fff007230 */ /* 0x100fe40000004100 */
[----:B------:R-:W-:Y:S01]  /*6cb0*/  FMUL R14, R47, R18 ;  /* 0x000000122f0e7220 */ /* 0x000fe20000400000 */
[C---:B------:R-:W-:Y:S01]  /*6cc0*/  FFMA R12, R49.reuse, R2, R12 ;  /* 0x00000002310c7223 */ /* 0x040fe2000000000c */
[C---:B------:R-:W-:Y:S01]  /*6cd0*/  FFMA R13, R49.reuse, R3, R13 ;  /* 0x00000003310d7223 */ /* 0x040fe2000000000d */
[----:B------:R-:W-:Y:S02]  /*6ce0*/  HADD2.F32 R2, -RZ, R63.H1_H1 ;  /* 0x3000003fff027230 */ /* 0x000fe40000004100 */
[----:B------:R-:W-:Y:S01]  /*6cf0*/  FFMA R14, R49, R0, R14 ;  /* 0x00000000310e7223 */ /* 0x000fe2000000000e */
[C---:B------:R-:W-:Y:S01]  /*6d00*/  FMUL R19, R47.reuse, R19 ;  /* 0x000000132f137220 */ /* 0x040fe20000400000 */
[--C-:B------:R-:W-:Y:S02]  /*6d10*/  HADD2.F32 R0, -RZ, R68.reuse.H0_H0 ;  /* 0x20000044ff007230 */ /* 0x100fe40000004100 */
[----:B------:R-:W-:Y:S01]  /*6d20*/  FMUL R17, R47, R21 ;  /* 0x000000152f117220 */ /* 0x000fe20000400000 */
[--C-:B------:R-:W-:Y:S02]  /*6d30*/  HADD2.F32 R3, -RZ, R69.reuse.H0_H0 ;  /* 0x20000045ff037230 */ /* 0x100fe40000004100 */
[C---:B------:R-:W-:Y:S01]  /*6d40*/  FFMA R19, R49.reuse, R2, R19 ;  /* 0x0000000231137223 */ /* 0x040fe20000000013 */
[----:B------:R-:W-:Y:S02]  /*6d50*/  HADD2.F32 R2, -RZ, R68.H1_H1 ;  /* 0x30000044ff027230 */ /* 0x000fe40000004100 */
        /* <DEDUP_REMOVED lines=9> */
[----:B------:R-:W-:Y:S01]  /*6df0*/  FMUL R21, R47, R25 ;  /* 0x000000192f157220 */ /* 0x000fe20000400000 */
[----:B------:R-:W-:Y:S01]  /*6e00*/  F2FP.F16.F32.PACK_AB R55, R11, R6 ;  /* 0x000000060b37723e */ /* 0x000fe200000000ff */
[--C-:B------:R-:W-:Y:S02]  /*6e10*/  HADD2.F32 R3, -RZ, R71.reuse.H0_H0 ;  /* 0x20000047ff037230 */ /* 0x100fe40000004100 */
[----:B------:R-:W-:Y:S01]  /*6e20*/  FMUL R22, R47, R26 ;  /* 0x0000001a2f167220 */ /* 0x000fe20000400000 */
[C---:B------:R-:W-:Y:S01]  /*6e30*/  FFMA R20, R49.reuse, R2, R20 ;  /* 0x0000000231147223 */ /* 0x040fe20000000014 */
[C---:B------:R-:W-:Y:S01]  /*6e40*/  FFMA R21, R49.reuse, R0, R21 ;  /* 0x0000000031157223 */ /* 0x040fe20000000015 */
[----:B------:R1:W-:Y:S01]  /*6e50*/  STS.128 [R100+0x2000], R52 ;  /* 0x0020003464007388 */ /* 0x0003e20000000c00 */
[----:B------:R-:W-:Y:S02]  /*6e60*/  HADD2.F32 R0, -RZ, R71.H1_H1 ;  /* 0x30000047ff007230 */ /* 0x000fe40000004100 */
[----:B------:R-:W-:Y:S01]  /*6e70*/  FFMA R22, R49, R3, R22 ;  /* 0x0000000331167223 */ /* 0x000fe20000000016 */
[----:B------:R-:W-:Y:S01]  /*6e80*/  FMUL R27, R47, R27 ;  /* 0x0000001b2f1b7220 */ /* 0x000fe20000400000 */
[--C-:B------:R-:W-:Y:S01]  /*6e90*/  HADD2.F32 R2, -RZ, R76.reuse.H0_H0 ;  /* 0x2000004cff027230 */ /* 0x100fe20000004100 */
[----:B------:R-:W-:Y:S01]  /*6ea0*/  F2FP.F16.F32.PACK_AB R8, R9, R8 ;  /* 0x000000080908723e */ /* 0x000fe200000000ff */
[----:B------:R-:W-:Y:S01]  /*6eb0*/  HADD2.F32 R3, -RZ, R76.H1_H1 ;  /* 0x3000004cff037230 */ /* 0x000fe20000004100 */
[----:B------:R-:W-:Y:S01]  /*6ec0*/  F2FP.F16.F32.PACK_AB R9, R15, R10 ;  /* 0x0000000a0f09723e */ /* 0x000fe200000000ff */
[----:B------:R-:W-:Y:S01]  /*6ed0*/  FMUL R25, R47, R29 ;  /* 0x0000001d2f197220 */ /* 0x000fe20000400000 */
[--C-:B------:R-:W-:Y:S01]  /*6ee0*/  HADD2.F32 R4, -RZ, R77.reuse.H0_H0 ;  /* 0x2000004dff047230 */ /* 0x100fe20000004100 */
[----:B------:R-:W-:Y:S01]  /*6ef0*/  F2FP.F16.F32.PACK_AB R10, R13, R12 ;  /* 0x0000000c0d0a723e */ /* 0x000fe200000000ff */
[----:B------:R-:W-:Y:S01]  /*6f00*/  FMUL R26, R47, R30 ;  /* 0x0000001e2f1a7220 */ /* 0x000fe20000400000 */
[----:B------:R-:W-:Y:S01]  /*6f10*/  F2FP.F16.F32.PACK_AB R11, R19, R14 ;  /* 0x0000000e130b723e */ /* 0x000fe200000000ff */
[C---:B------:R-:W-:Y:S01]  /*6f20*/  FFMA R27, R49.reuse, R0, R27 ;  /* 0x00000000311b7223 */ /* 0x040fe2000000001b */
[C---:B------:R-:W-:Y:S01]  /*6f30*/  FFMA R24, R49.reuse, R2, R24 ;  /* 0x0000000231187223 */ /* 0x040fe20000000018 */
[----:B------:R-:W-:Y:S02]  /*6f40*/  HADD2.F32 R0, -RZ, R77.H1_H1 ;  /* 0x3000004dff007230 */ /* 0x000fe40000004100 */
[----:B------:R-:W-:Y:S01]  /*6f50*/  FFMA R25, R49, R3, R25 ;  /* 0x0000000331197223 */ /* 0x000fe20000000019 */
[----:B------:R1:W-:Y:S01]  /*6f60*/  STS.128 [R99+0x2010], R8 ;  /* 0x0020100863007388 */ /* 0x0003e20000000c00 */
[----:B------:R-:W-:Y:S01]  /*6f70*/  FMUL R31, R47, R31 ;  /* 0x0000001f2f1f7220 */ /* 0x000fe20000400000 */
[--C-:B------:R-:W-:Y:S02]  /*6f80*/  HADD2.F32 R2, -RZ, R78.reuse.H0_H0 ;  /* 0x2000004eff027230 */ /* 0x100fe40000004100 */
[----:B------:R-:W-:Y:S01]  /*6f90*/  FFMA R26, R49, R4, R26 ;  /* 0x00000004311a7223 */ /* 0x000fe2000000001a */
[----:B------:R-:W-:Y:S02]  /*6fa0*/  HADD2.F32 R3, -RZ, R78.H1_H1 ;  /* 0x3000004eff037230 */ /* 0x000fe40000004100 */
[----:B------:R-:W-:Y:S01]  /*6fb0*/  FMUL R29, R47, R33 ;  /* 0x000000212f1d7220 */ /* 0x000fe20000400000 */
[--C-:B------:R-:W-:Y:S01]  /*6fc0*/  HADD2.F32 R4, -RZ, R79.reuse.H0_H0 ;  /* 0x2000004fff047230 */ /* 0x100fe20000004100 */
[----:B------:R-:W-:Y:S01]  /*6fd0*/  F2FP.F16.F32.PACK_AB R16, R17, R16 ;  /* 0x000000101110723e */ /* 0x000fe200000000ff */
[----:B------:R-:W-:Y:S01]  /*6fe0*/  FMUL R30, R47, R34 ;  /* 0x000000222f1e7220 */ /* 0x000fe20000400000 */
        /* <DEDUP_REMOVED lines=14> */
[----:B------:R-:W-:Y:S02]  /*70d0*/  F2FP.F16.F32.PACK_AB R27, R35, R30 ;  /* 0x0000001e231b723e */ /* 0x000fe400000000ff */
[----:B------:R-:W-:Y:S02]  /*70e0*/  LEA R0, R65, UR48, 0x3 ;  /* 0x0000003041007c11 */ /* 0x000fe4000f8e18ff */
[----:B------:R-:W-:Y:S01]  /*70f0*/  @P6 SHF.L.U32 R2, R97, 0x1f, RZ ;  /* 0x0000001f61026819 */ /* 0x000fe200000006ff */
        /* <DEDUP_REMOVED lines=9> */
[----:B------:R-:W-:Y:S02]  /*7190*/  UIADD3 UR8, UP0, UPT, UR52, 0x680, URZ ;  /* 0x0000068034087890 */ /* 0x000fe4000ff1e0ff */
[----:B------:R-:W-:Y:S02]  /*71a0*/  UIADD3 UR5, UPT, UPT, UR41, 0x20, URZ ;  /* 0x0000002029057890 */ /* 0x000fe4000fffe0ff */
[----:B------:R-:W-:Y:S02]  /*71b0*/  UIADD3 UR4, UPT, UPT, UR48, 0x2200, URZ ;  /* 0x0000220030047890 */ /* 0x000fe4000fffe0ff */
[----:B------:R-:W-:Y:S01]  /*71c0*/  UIADD3.X UR9, UPT, UPT, URZ, UR53, URZ, UP0, !UPT ;  /* 0x00000035ff097290 */ /* 0x000fe200087fe4ff */
[----:B------:R-:W-:Y:S01]  /*71d0*/  UMOV UR6, UR42 ;  /* 0x0000002a00067c82 */ /* 0x000fe20008000000 */
[----:B------:R-:W-:Y:S07]  /*71e0*/  UMOV UR7, UR36 ;  /* 0x0000002400077c82 */ /* 0x000fee0008000000 */
[----:B------:R2:W-:Y:S01]  /*71f0*/  UTMASTG.3D [UR4], [UR8] ;  /* 0x00000004080073b5 */ /* 0x0005e20008010000 */
[----:B------:R0:W-:Y:S01]  /*7200*/  UTMACMDFLUSH ;  /* 0x00000000000079b7 */ /* 0x0001e20000000000 */
[----:B--2---:R-:W-:Y:S04]  /*7210*/  DEPBAR.LE SB0, 0x1 ;  /* 0x000080400000791a */ /* 0x004fe80000000000 */
.L_x_109:
[----:B------:R-:W-:Y:S05]  /*7220*/  BSYNC.RECONVERGENT B0 ;  /* 0x0000000000007941 */ /* 0x000fea0003800200 */
.L_x_108:
[----:B------:R-:W-:Y:S01]  /*7230*/  BAR.SYNC.DEFER_BLOCKING 0x1, 0x80 ;  /* 0x0042000000007b1d */ /* 0x000fe20000010000 */
[----:B------:R-:W-:Y:S04]  /*7240*/  UIADD3 UR40, UPT, UPT, UR51, 0x1, URZ ;  /* 0x0000000133287890 */ /* 0x000fe8000fffe0ff */
[----:B------:R-:W-:Y:S04]  /*7250*/  UISETP.NE.AND UP0, UPT, UR40, 0x4, UPT ;  /* 0x000000042800788c */ /* 0x000fe8000bf05270 */
[----:B------:R-:W-:Y:S01]  /*7260*/  USEL UR40, UR40, URZ, UP0 ;  /* 0x000000ff28287287 */ /* 0x000fe20008000000 */
[----:B------:R2:W-:Y:S01]  /*7270*/  @P6 SYNCS.ARRIVE.TRANS64.RED.A1T0 RZ, [R72+URZ], RZ ;  /* 0x000000ff48ff69a7 */ /* 0x0005e200081004ff */
[----:B------:R-:W-:Y:S01]  /*7280*/  BSSY B1, `(.L_x_110) ;  /* 0x0000017000017945 */ /* 0x000fe20003800000 */
[----:B------:R-:W4:Y:S02]  /*7290*/  @P6 SYNCS.PHASECHK.TRANS64.TRYWAIT P0, [R0+URZ+0x50], R2 ;  /* 0x00005002000065a7 */ /* 0x000f2400080011ff */
[----:B----4-:R-:W-:Y:S01]  /*72a0*/  @P6 SEL R66, RZ, 0x1, !P0 ;  /* 0x00000001ff426807 */ /* 0x010fe20004000000 */
[----:B--2---:R-:W-:Y:S06]  /*72b0*/  @!P6 BRA `(.L_x_111) ;  /* 0x00000000004ce947 */ /* 0x004fec0003800000 */
        /* <DEDUP_REMOVED lines=9> */
[----:B------:R-:W-:Y:S04]  /*7350*/  SHF.L.U32 R6, R97, 0x1f, RZ ;  /* 0x0000001f61067819 */ /* 0x000fe800000006ff */
[----:B------:R-:W2:Y:S02]  /*7360*/  SYNCS.PHASECHK.TRANS64.TRYWAIT P0, [R0+URZ+0x50], R6 ;  /* 0x00005006000075a7 */ /* 0x000ea400080011ff */
[----:B--2---:R-:W-:Y:S05]  /*7370*/  @!P0 BRA `(.L_x_114) ;  /* 0x00000024007c8947 */ /* 0x004fea0003800000 */
.L_x_113:
[----:B------:R-:W-:Y:S05]  /*7380*/  BSYNC B0 ;  /* 0x0000000000007941 */ /* 0x000fea0003800000 */
.L_x_112:
[----:B------:R-:W-:Y:S02]  /*7390*/  ISETP.NE.AND P0, PT, R67, RZ, PT ;  /* 0x000000ff4300720c */ /* 0x000fe40003f05270 */
[----:B------:R-:W-:Y:S11]  /*73a0*/  IADD3 R65, PT, PT, R65, 0x1, RZ ;  /* 0x0000000141417810 */ /* 0x000ff60007ffe0ff */
[----:B------:R4:W1:Y:S04]  /*73b0*/  @P0 LDS.128 R56, [R5] ;  /* 0x0000000005380984 */ /* 0x0008680000000c00 */
[----:B------:R4:W1:Y:S04]  /*73c0*/  @P0 LDS.128 R60, [R4+0x10] ;  /* 0x00001000043c0984 */ /* 0x0008680000000c00 */
[----:B------:R4:W1:Y:S04]  /*73d0*/  @P0 LDS.128 R68, [R3+0x20] ;  /* 0x0000200003440984 */ /* 0x0008680000000c00 */
[----:B------:R4:W1:Y:S02]  /*73e0*/  @P0 LDS.128 R76, [R2+0x30] ;  /* 0x00003000024c0984 */ /* 0x0008640000000c00 */
.L_x_111:
[----:B------:R-:W-:Y:S05]  /*73f0*/  BSYNC B1 ;  /* 0x0000000000017941 */ /* 0x000fea0003800000 */
.L_x_110:
        /* <DEDUP_REMOVED lines=21> */
.L_x_115:
        /* <DEDUP_REMOVED lines=146> */
.L_x_117:
[----:B------:R-:W-:Y:S05]  /*7e70*/  BSYNC.RECONVERGENT B0 ;  /* 0x0000000000007941 */ /* 0x000fea0003800200 */
.L_x_116:
        /* <DEDUP_REMOVED lines=21> */
.L_x_121:
[----:B------:R-:W-:Y:S05]  /*7fd0*/  BSYNC B0 ;  /* 0x0000000000007941 */ /* 0x000fea0003800000 */
.L_x_120:
[----:B------:R-:W-:Y:S11]  /*7fe0*/  ISETP.NE.AND P0, PT, R67, RZ, PT ;  /* 0x000000ff4300720c */ /* 0x000ff60003f05270 */
[----:B------:R-:W-:Y:S02]  /*7ff0*/  @!UPT UIADD3 URZ, UPT, UPT, URZ, URZ, URZ ;  /* 0x000000fffffff290 */ /* 0x000fe4000fffe0ff */
[----:B------:R4:W1:Y:S04]  /*8000*/  @P0 LDS.128 R56, [R4] ;  /* 0x0000000004380984 */ /* 0x0008680000000c00 */
[----:B------:R4:W1:Y:S04]  /*8010*/  @P0 LDS.128 R60, [R3+0x10] ;  /* 0x00001000033c0984 */ /* 0x0008680000000c00 */
[----:B------:R4:W1:Y:S04]  /*8020*/  @P0 LDS.128 R68, [R2+0x20] ;  /* 0x0000200002440984 */ /* 0x0008680000000c00 */
[----:B------:R4:W1:Y:S02]  /*8030*/  @P0 LDS.128 R76, [R65+0x30] ;  /* 0x00003000414c0984 */ /* 0x0008640000000c00 */
.L_x_119:
[----:B------:R-:W-:Y:S05]  /*8040*/  BSYNC B1 ;  /* 0x0000000000017941 */ /* 0x000fea0003800000 */
.L_x_118:
        /* <DEDUP_REMOVED lines=21> */
.L_x_123:
[----:B------:R-:W-:Y:S01]  /*81a0*/  ISETP.NE.AND P0, PT, R102, RZ, PT ;  /* 0x000000ff6600720c */ /* 0x000fe20003f05270 */
[----:B------:R-:W-:Y:S05]  /*81b0*/  WARPSYNC.ALL ;  /* 0x0000000000007948 */ /* 0x000fea0003800000 */
[----:B------:R-:W-:Y:S01]  /*81c0*/  R2UR UR4, R48 ;  /* 0x00000000300472ca */ /* 0x000fe200000e0000 */
[--C-:B-1----:R-:W-:Y:S01]  /*81d0*/  HADD2.F32 R0, -RZ, R56.reuse.H0_H0 ;  /* 0x20000038ff007230 */ /* 0x102fe20000004100 */
[----:B------:R-:W-:Y:S01]  /*81e0*/  R2UR UR5, R64 ;  /* 0x00000000400572ca */ /* 0x000fe200000e0000 */
[----:B----4-:R-:W-:Y:S01]  /*81f0*/  HADD2.F32 R2, -RZ, R56.H1_H1 ;  /* 0x30000038ff027230 */ /* 0x010fe20000004100 */
[----:B------:R-:W-:Y:S01]  /*8200*/  BSSY.RECONVERGENT B0, `(.L_x_124) ;  /* 0x0000089000007945 */ /* 0x000fe20003800200 */
[--C-:B------:R-:W-:Y:S02]  /*8210*/  HADD2.F32 R3, -RZ, R57.reuse.H0_H0 ;  /* 0x20000039ff037230 */ /* 0x100fe40000004100 */
[----:B------:R-:W-:Y:S02]  /*8220*/  HADD2.F32 R48, -RZ, R57.H1_H1 ;  /* 0x30000039ff307230 */ /* 0x000fe40000004100 */
[--C-:B------:R-:W-:Y:S02]  /*8230*/  HADD2.F32 R50, -RZ, R58.reuse.H0_H0 ;  /* 0x2000003aff327230 */ /* 0x100fe40000004100 */
[----:B------:R-:W-:Y:S02]  /*8240*/  HADD2.F32 R51, -RZ, R58.H1_H1 ;  /* 0x3000003aff337230 */ /* 0x000fe40000004100 */
[----:B------:R-:W1:Y:S01]  /*8250*/  LDTM.x32 R4, tmem[UR4+0x60] ;  /* 0x00006004000479ee */ /* 0x000e6200082c0000 */
[----:B------:R-:W-:Y:S01]  /*8260*/  NOP ;  /* 0x0000000000007918 */ /* 0x000fe20000000000 */
[----:B------:R-:W-:Y:S01]  /*8270*/  UIADD3 UR5, UPT, UPT, UR5, 0xe0, URZ ;  /* 0x000000e005057890 */ /* 0x000fe2000fffe0ff */
[--C-:B------:R-:W-:Y:S02]  /*8280*/  HADD2.F32 R52, -RZ, R59.reuse.H0_H0 ;  /* 0x2000003bff347230 */ /* 0x100fe40000004100 */
[----:B------:R-:W-:Y:S01]  /*8290*/  HADD2.F32 R53, -RZ, R59.H1_H1 ;  /* 0x3000003bff357230 */ /* 0x000fe20000004100 */
[----:B------:R-:W-:Y:S01]  /*82a0*/  UPRMT UR5, UR37, 0x654, UR5 ;  /* 0x0000065425057896 */ /* 0x000fe20008000005 */
[--C-:B------:R-:W-:Y:S02]  /*82b0*/  HADD2.F32 R54, -RZ, R60.reuse.H0_H0 ;  /* 0x2000003cff367230 */ /* 0x100fe40000004100 */
[----:B------:R-:W-:Y:S02]  /*82c0*/  HADD2.F32 R55, -RZ, R60.H1_H1 ;  /* 0x3000003cff377230 */ /* 0x000fe40000004100 */
[--C-:B------:R-:W-:Y:S02]  /*82d0*/  HADD2.F32 R56, -RZ, R61.reuse.H0_H0 ;  /* 0x2000003dff387230 */ /* 0x100fe40000004100 */
[----:B------:R-:W-:Y:S02]  /*82e0*/  HADD2.F32 R57, -RZ, R61.H1_H1 ;  /* 0x3000003dff397230 */ /* 0x000fe40000004100 */
[----:B-1----:R-:W-:Y:S01]  /*82f0*/  SYNCS.ARRIVE.TRANS64.RED.A1T0 RZ, [UR5], RZ ;  /* 0x000000ffffff79a7 */ /* 0x002fe20008100405 */
[--C-:B------:R-:W-:Y:S02]  /*8300*/  HADD2.F32 R58, -RZ, R62.reuse.H0_H0 ;  /* 0x2000003eff3a7230 */ /* 0x100fe40000004100 */
[----:B------:R-:W-:Y:S02]  /*8310*/  HADD2.F32 R59, -RZ, R62.H1_H1 ;  /* 0x3000003eff3b7230 */ /* 0x000fe40000004100 */
[--C-:B------:R-:W-:Y:S02]  /*8320*/  HADD2.F32 R60, -RZ, R63.reuse.H0_H0 ;  /* 0x2000003fff3c7230 */ /* 0x100fe40000004100 */
[----:B------:R-:W-:Y:S02]  /*8330*/  HADD2.F32 R61, -RZ, R63.H1_H1 ;  /* 0x3000003fff3d7230 */ /* 0x000fe40000004100 */
[C---:B------:R-:W-:Y:S01]  /*8340*/  FMUL R4, R47.reuse, R4 ;  /* 0x000000042f047220 */ /* 0x040fe20000400000 */
[C---:B------:R-:W-:Y:S01]  /*8350*/  FMUL R5, R47.reuse, R5 ;  /* 0x000000052f057220 */ /* 0x040fe20000400000 */
[C---:B------:R-:W-:Y:S01]  /*8360*/  FMUL R6, R47.reuse, R6 ;  /* 0x000000062f067220 */ /* 0x040fe20000400000 */
[----:B------:R-:W-:Y:S01]  /*8370*/  FMUL R7, R47, R7 ;  /* 0x000000072f077220 */ /* 0x000fe20000400000 */
[C---:B------:R-:W-:Y:S01]  /*8380*/  FFMA R4, R49.reuse, R0, R4 ;  /* 0x0000000031047223 */ /* 0x040fe20000000004 */
[C---:B------:R-:W-:Y:S01]  /*8390*/  FFMA R5, R49.reuse, R2, R5 ;  /* 0x0000000231057223 */ /* 0x040fe20000000005 */
[C---:B------:R-:W-:Y:S01]  /*83a0*/  FFMA R6, R49.reuse, R3, R6 ;  /* 0x0000000331067223 */ /* 0x040fe20000000006 */
[----:B------:R-:W-:Y:S01]  /*83b0*/  FFMA R7, R49, R48, R7 ;  /* 0x0000003031077223 */ /* 0x000fe20000000007 */
[C---:B------:R-:W-:Y:S01]  /*83c0*/  FMUL R8, R47.reuse, R8 ;  /* 0x000000082f087220 */ /* 0x040fe20000400000 */
[----:B------:R-:W-:Y:S01]  /*83d0*/  FMUL R9, R47, R9 ;  /* 0x000000092f097220 */ /* 0x000fe20000400000 */
[----:B------:R-:W-:Y:S01]  /*83e0*/  F2FP.F16.F32.PACK_AB R4, R5, R4 ;  /* 0x000000040504723e */ /* 0x000fe200000000ff */
[----:B------:R-:W-:Y:S01]  /*83f0*/  FMUL R0, R47, R10 ;  /* 0x0000000a2f007220 */ /* 0x000fe20000400000 */
[----:B------:R-:W-:Y:S01]  /*8400*/  F2FP.F16.F32.PACK_AB R5, R7, R6 ;  /* 0x000000060705723e */ /* 0x000fe200000000ff */
[C---:B------:R-:W-:Y:S01]  /*8410*/  FFMA R8, R49.reuse, R50, R8 ;  /* 0x0000003231087223 */ /* 0x040fe20000000008 */
[C---:B------:R-:W-:Y:S01]  /*8420*/  FFMA R9, R49.reuse, R51, R9 ;  /* 0x0000003331097223 */ /* 0x040fe20000000009 */
[----:B------:R-:W-:Y:S01]  /*8430*/  FFMA R0, R49, R52, R0 ;  /* 0x0000003431007223 */ /* 0x000fe20000000000 */
[C---:B------:R-:W-:Y:S01]  /*8440*/  FMUL R2, R47.reuse, R11 ;  /* 0x0000000b2f027220 */ /* 0x040fe20000400000 */
[C---:B------:R-:W-:Y:S01]  /*8450*/  FMUL R3, R47.reuse, R12 ;  /* 0x0000000c2f037220 */ /* 0x040fe20000400000 */
[----:B------:R-:W-:Y:S01]  /*8460*/  FMUL R10, R47, R13 ;  /* 0x0000000d2f0a7220 */ /* 0x000fe20000400000 */
[----:B------:R-:W-:Y:S01]  /*8470*/  F2FP.F16.F32.PACK_AB R6, R9, R8 ;  /* 0x000000080906723e */ /* 0x000fe200000000ff */
[C---:B------:R-:W-:Y:S01]  /*8480*/  FFMA R2, R49.reuse, R53, R2 ;  /* 0x0000003531027223 */ /* 0x040fe20000000002 */
[C---:B------:R-:W-:Y:S01]  /*8490*/  FFMA R3, R49.reuse, R54, R3 ;  /* 0x0000003631037223 */ /* 0x040fe20000000003 */
[----:B------:R-:W-:Y:S01]  /*84a0*/  FFMA R10, R49, R55, R10 ;  /* 0x00000037310a7223 */ /* 0x000fe2000000000a */
[C---:B------:R-:W-:Y:S01]  /*84b0*/  FMUL R11, R47.reuse, R14 ;  /* 0x0000000e2f0b7220 */ /* 0x040fe20000400000 */
[C---:B------:R-:W-:Y:S01]  /*84c0*/  FMUL R15, R47.reuse, R15 ;  /* 0x0000000f2f0f7220 */ /* 0x040fe20000400000 */
[C---:B------:R-:W-:Y:S01]  /*84d0*/  FMUL R12, R47.reuse, R16 ;  /* 0x000000102f0c7220 */ /* 0x040fe20000400000 */
[----:B------:R-:W-:Y:S01]  /*84e0*/  FMUL R13, R47, R17 ;  /* 0x000000112f0d7220 */ /* 0x000fe20000400000 */
[----:B------:R-:W-:Y:S01]  /*84f0*/  FFMA R11, R49, R56, R11 ;  /* 0x00000038310b7223 */ /* 0x000fe2000000000b */
[----:B------:R-:W-:Y:S01]  /*8500*/  FMUL R14, R47, R18 ;  /* 0x000000122f0e7220 */ /* 0x000fe20000400000 */
[----:B------:R-:W-:Y:S01]  /*8510*/  FFMA R15, R49, R57, R15 ;  /* 0x00000039310f7223 */ /* 0x000fe2000000000f */
[--C-:B------:R-:W-:Y:S02]  /*8520*/  HADD2.F32 R62, -RZ, R68.reuse.H0_H0 ;  /* 0x20000044ff3e7230 */ /* 0x100fe40000004100 */
[----:B------:R-:W-:Y:S01]  /*8530*/  FMUL R19, R47, R19 ;  /* 0x000000132f137220 */ /* 0x000fe20000400000 */
[----:B------:R-:W-:Y:S01]  /*8540*/  F2FP.F16.F32.PACK_AB R7, R2, R0 ;  /* 0x000000000207723e */ /* 0x000fe200000000ff */
[----:B------:R-:W-:Y:S01]  /*8550*/  FFMA R12, R49, R58, R12 ;  /* 0x0000003a310c7223 */ /* 0x000fe2000000000c */
[----:B------:R-:W-:Y:S02]  /*8560*/  HADD2.F32 R63, -RZ, R68.H1_H1 ;  /* 0x30000044ff3f7230 */ /* 0x000fe40000004100 */
[----:B------:R-:W-:Y:S01]  /*8570*/  FMUL R16, R47, R20 ;  /* 0x000000142f107220 */ /* 0x000fe20000400000 */
[----:B------:R-:W-:Y:S01]  /*8580*/  FFMA R13, R49, R59, R13 ;  /* 0x0000003b310d7223 */ /* 0x000fe2000000000d */
[----:B------:R1:W-:Y:S01]  /*8590*/  STS.128 [R100+0x6000], R4 ;  /* 0x0060000464007388 */ /* 0x0003e20000000c00 */
[--C-:B------:R-:W-:Y:S02]  /*85a0*/  HADD2.F32 R64, -RZ, R69.reuse.H0_H0 ;  /* 0x20000045ff407230 */ /* 0x100fe40000004100 */
[----:B------:R-:W-:Y:S01]  /*85b0*/  FMUL R17, R47, R21 ;  /* 0x000000152f117220 */ /* 0x000fe20000400000 */
[----:B------:R-:W-:Y:S01]  /*85c0*/  FFMA R14, R49, R60, R14 ;  /* 0x0000003c310e7223 */ /* 0x000fe2000000000e */
[----:B------:R-:W-:Y:S02]  /*85d0*/  HADD2.F32 R65, -RZ, R69.H1_H1 ;  /* 0x30000045ff417230 */ /* 0x000fe40000004100 */
[----:B------:R-:W-:Y:S01]  /*85e0*/  FMUL R18, R47, R22 ;  /* 0x000000162f127220 */ /* 0x000fe20000400000 */
[----:B------:R-:W-:Y:S01]  /*85f0*/  FFMA R19, R49, R61, R19 ;  /* 0x0000003d31137223 */ /* 0x000fe20000000013 */
        /* <DEDUP_REMOVED lines=11> */
[----:B------:R-:W-:Y:S01]  /*86b0*/  F2FP.F16.F32.PACK_AB R8, R10, R3 ;  /* 0x000000030a08723e */ /* 0x000fe200000000ff */
[----:B------:R-:W-:Y:S01]  /*86c0*/  FFMA R23, R49, R65, R23 ;  /* 0x0000004131177223 */ /* 0x000fe20000000017 */
[----:B------:R-:W-:Y:S01]  /*86d0*/  F2FP.F16.F32.PACK_AB R9, R15, R11 ;  /* 0x0000000b0f09723e */ /* 0x000fe200000000ff */
[--C-:B------:R-:W-:Y:S02]  /*86e0*/  HADD2.F32 R70, -RZ, R76.reuse.H0_H0 ;  /* 0x2000004cff467230 */ /* 0x100fe40000004100 */
[----:B------:R-:W-:Y:S01]  /*86f0*/  FMUL R27, R47, R27 ;  /* 0x0000001b2f1b7220 */ /* 0x000fe20000400000 */
[----:B------:R-:W-:Y:S01]  /*8700*/  F2FP.F16.F32.PACK_AB R10, R13, R12 ;  /* 0x0000000c0d0a723e */ /* 0x000fe200000000ff */
[----:B------:R-:W-:Y:S01]  /*8710*/  FFMA R20, R49, R66, R20 ;  /* 0x0000004231147223 */ /* 0x000fe20000000014 */
[----:B------:R-:W-:Y:S01]  /*8720*/  F2FP.F16.F32.PACK_AB R11, R19, R14 ;  /* 0x0000000e130b723e */ /* 0x000fe200000000ff */
[----:B------:R-:W-:Y:S02]  /*8730*/  HADD2.F32 R71, -RZ, R76.H1_H1 ;  /* 0x3000004cff477230 */ /* 0x000fe40000004100 */
[----:B------:R-:W-:Y:S01]  /*8740*/  FMUL R24, R47, R28 ;  /* 0x0000001c2f187220 */ /* 0x000fe20000400000 */
[----:B------:R-:W-:Y:S01]  /*8750*/  FFMA R21, R49, R67, R21 ;  /* 0x0000004331157223 */ /* 0x000fe20000000015 */
[--C-:B------:R-:W-:Y:S01]  /*8760*/  HADD2.F32 R72, -RZ, R77.reuse.H0_H0 ;  /* 0x2000004dff487230 */ /* 0x100fe20000004100 */
[----:B------:R1:W-:Y:S01]  /*8770*/  STS.128 [R99+0x6010], R8 ;  /* 0x0060100863007388 */ /* 0x0003e20000000c00 */
        /* <DEDUP_REMOVED lines=49> */
.L_x_125:
[----:B------:R-:W-:Y:S05]  /*8a90*/  BSYNC.RECONVERGENT B0 ;  /* 0x0000000000007941 */ /* 0x000fea0003800200 */
.L_x_124:
[----:B------:R-:W-:Y:S01]  /*8aa0*/  BAR.SYNC.DEFER_BLOCKING 0x1, 0x80 ;  /* 0x0042000000007b1d */ /* 0x000fe20000010000 */
[----:B------:R-:W-:Y:S01]  /*8ab0*/  UISETP.NE.AND UP0, UPT, UR49, -0x4, UPT ;  /* 0xfffffffc3100788c */ /* 0x000fe2000bf05270 */
[----:B------:R-:W-:Y:S08]  /*8ac0*/  IADD3 R45, PT, PT, R45, 0x1, RZ ;  /* 0x000000012d2d7810 */ /* 0x000ff00007ffe0ff */
[----:B------:R-:W-:Y:S05]  /*8ad0*/  BRA.U !UP0, `(.L_x_126) ;  /* 0x0000000108287547 */ /* 0x000fea000b800000 */
[----:B------:R-:W-:Y:S01]  /*8ae0*/  ISETP.NE.AND P0, PT, R107, RZ, PT ;  /* 0x000000ff6b00720c */ /* 0x000fe20003f05270 */
[----:B------:R-:W-:Y:S01]  /*8af0*/  IMAD.U32 R2, RZ, RZ, UR51 ;  /* 0x00000033ff027e24 */ /* 0x000fe2000f8e00ff */
[----:B------:R-:W-:Y:S01]  /*8b00*/  UIADD3 UR51, UPT, UPT, UR51, 0x1, URZ ;  /* 0x0000000133337890 */ /* 0x000fe2000fffe0ff */
[----:B------:R-:W-:Y:S03]  /*8b10*/  IMAD.U32 R0, RZ, RZ, UR37 ;  /* 0x00000025ff007e24 */ /* 0x000fe6000f8e00ff */
[----:B------:R-:W-:Y:S04]  /*8b20*/  UISETP.NE.AND UP0, UPT, UR51, 0x4, UPT ;  /* 0x000000043300788c */ /* 0x000fe8000bf05270 */
[----:B------:R-:W-:Y:S03]  /*8b30*/  USEL UR51, UR51, URZ, UP0 ;  /* 0x000000ff33337287 */ /* 0x000fe60008000000 */
[----:B------:R-:W-:Y:S05]  /*8b40*/  @P0 LEA R2, R2, UR48, 0x3 ;  /* 0x0000003002020c11 */ /* 0x000fea000f8e18ff */
[----:B------:R-:W-:Y:S05]  /*8b50*/  @P0 VIADD R2, R2, 0x70 ;  /* 0x0000007002020836 */ /* 0x000fea0000000000 */
[----:B------:R-:W-:Y:S04]  /*8b60*/  @P0 PRMT R0, R0, 0x654, R2 ;  /* 0x0000065400000816 */ /* 0x000fe80000000002 */
[----:B------:R2:W-:Y:S03]  /*8b70*/  @P0 SYNCS.ARRIVE.TRANS64.RED.A1T0 RZ, [R0+URZ], RZ ;  /* 0x000000ff00ff09a7 */ /* 0x0005e600081004ff */
.L_x_126:
[----:B------:R-:W-:Y:S01]  /*8b80*/  ISETP.NE.AND P2, PT, R103, RZ, PT ;  /* 0x000000ff6700720c */ /* 0x000fe20003f45270 */
[----:B------:R-:W-:Y:S01]  /*8b90*/  UIADD3 UR49, UPT, UPT, UR49, 0x4, URZ ;  /* 0x0000000431317890 */ /* 0x000fe2000fffe0ff */
[----:B------:R-:W-:Y:S01]  /*8ba0*/  ISETP.NE.AND P0, PT, R105, 0x2, PT ;  /* 0x000000026900780c */ /* 0x000fe20003f05270 */
[----:B------:R-:W-:Y:S01]  /*8bb0*/  IMAD.IADD R14, R43, 0x1, R86 ;  /* 0x000000012b0e7824 */ /* 0x000fe200078e0256 */
[----:B------:R-:W-:Y:S01]  /*8bc0*/  ISETP.NE.AND P1, PT, R45, 0x4, PT ;  /* 0x000000042d00780c */ /* 0x000fe20003f25270 */
[----:B------:R-:W-:Y:S01]  /*8bd0*/  IMAD.IADD R15, R44, 0x1, R87 ;  /* 0x000000012c0f7824 */ /* 0x000fe200078e0257 */
[----:B------:R-:W-:Y:S02]  /*8be0*/  SEL R2, RZ, 0x1, P0 ;  /* 0x00000001ff027807 */ /* 0x000fe40000000000 */
[----:B--2---:R-:W-:Y:S02]  /*8bf0*/  SEL R0, RZ, 0x1, P1 ;  /* 0x00000001ff007807 */ /* 0x004fe40000800000 */
[----:B------:R-:W-:Y:S02]  /*8c00*/  LOP3.LUT R95, R95, R2, RZ, 0x3c, !PT ;  /* 0x000000025f5f7212 */ /* 0x000fe400078e3cff */
[----:B------:R-:W-:Y:S02]  /*8c10*/  LOP3.LUT R96, R96, R0, RZ, 0x3c, !PT ;  /* 0x0000000060607212 */ /* 0x000fe400078e3cff */
[----:B------:R-:W-:Y:S02]  /*8c20*/  @P2 R2UR UR36, R94 ;  /* 0x000000005e2422ca */ /* 0x000fe400000e0000 */
[----:B------:R-:W-:Y:S02]  /*8c30*/  SEL R105, R105, RZ, P0 ;  /* 0x000000ff69697207 */ /* 0x000fe40000000000 */
[----:B------:R-:W-:Y:S01]  /*8c40*/  SEL R45, R45, RZ, P1 ;  /* 0x000000ff2d2d7207 */ /* 0x000fe20000800000 */
[----:B------:R-:W-:Y:S10]  /*8c50*/  @P2 BRA `(.L_x_127) ;  /* 0xffffffc000502947 */ /* 0x000ff4000383ffff */
[----:B------:R-:W-:-:S09]  /*8c60*/  UISETP.NE.AND UP0, UPT, UR50, URZ, UPT ;  /* 0x000000ff3200728c */ /* 0x000fd2000bf05270 */
[----:B------:R-:W-:Y:S05]  /*8c70*/  BRA.U !UP0, `(.L_x_128) ;  /* 0x0000000108487547 */ /* 0x000fea000b800000 */
[----:B------:R-:W2:Y:S02]  /*8c80*/  LDCU.64 UR4, c[0x0][0x890] ;  /* 0x00011200ff0477ac */ /* 0x000ea40008000a00 */
[----:B--2---:R-:W-:-:S04]  /*8c90*/  UISETP.NE.U32.AND UP0, UPT, UR4, URZ, UPT ;  /* 0x000000ff0400728c */ /* 0x004fc8000bf05070 */
[----:B------:R-:W-:-:S09]  /*8ca0*/  UISETP.NE.AND.EX UP0, UPT, UR5, URZ, UPT, UP0 ;  /* 0x000000ff0500728c */ /* 0x000fd2000bf05300 */
[----:B------:R-:W-:Y:S05]  /*8cb0*/  BRA.U UP0, `(.L_x_129) ;  /* 0x00000001000c7547 */ /* 0x000fea000b800000 */
[----:B------:R-:W-:-:S13]  /*8cc0*/  FSETP.NEU.AND P0, PT, R49, RZ, PT ;  /* 0x000000ff3100720b */ /* 0x000fda0003f0d000 */
[----:B------:R-:W-:Y:S05]  /*8cd0*/  @!P0 EXIT ;  /* 0x000000000000894d */ /* 0x000fea0003800000 */
[----:B------:R-:W-:Y:S05]  /*8ce0*/  BRA `(.L_x_128) ;  /* 0x00000000002c7947 */ /* 0x000fea0003800000 */
.L_x_129:
[----:B------:R-:W-:Y:S01]  /*8cf0*/  ISETP.NE.AND P0, PT, R104, RZ, PT ;  /* 0x000000ff6800720c */ /* 0x000fe20003f05270 */
[----:B------:R-:W-:-:S12]  /*8d00*/  BSSY.RECONVERGENT B0, `(.L_x_128) ;  /* 0x0000009000007945 */ /* 0x000fd80003800200 */
[----:B------:R-:W-:Y:S05]  /*8d10*/  @P0 BRA `(.L_x_130) ;  /* 0x0000000000140947 */ /* 0x000fea0003800000 */
[----:B------:R-:W2:Y:S02]  /*8d20*/  LDCU.64 UR4, c[0x0][0x888] ;  /* 0x00011100ff0477ac */ /* 0x000ea40008000a00 */
[----:B--2---:R-:W-:-:S04]  /*8d30*/  ISETP.NE.U32.AND P0, PT, RZ, UR4, PT ;  /* 0x00000004ff007c0c */ /* 0x004fc8000bf05070 */
[----:B------:R-:W-:-:S13]  /*8d40*/  ISETP.NE.AND.EX P0, PT, RZ, UR5, PT, P0 ;  /* 0x00000005ff007c0c */ /* 0x000fda000bf05300 */
[----:B------:R-:W-:Y:S05]  /*8d50*/  @!P0 EXIT ;  /* 0x000000000000894d */ /* 0x000fea0003800000 */
[----:B------:R-:W-:Y:S05]  /*8d60*/  BRA `(.L_x_131) ;  /* 0x0000000000087947 */ /* 0x000fea0003800000 */
.L_x_130:
[----:B------:R-:W-:-:S13]  /*8d70*/  FSETP.NEU.AND P0, PT, R49, RZ, PT ;  /* 0x000000ff3100720b */ /* 0x000fda0003f0d000 */
[----:B------:R-:W-:Y:S05]  /*8d80*/  @!P0 EXIT ;  /* 0x000000000000894d */ /* 0x000fea0003800000 */
.L_x_131:
[----:B------:R-:W-:Y:S05]  /*8d90*/  BSYNC.RECONVERGENT B0 ;  /* 0x0000000000007941 */ /* 0x000fea0003800200 */
.L_x_128:
[----:B------:R-:W-:Y:S01]  /*8da0*/  ULEA UR4, UR51, UR48, 0x3 ;  /* 0x0000003033047291 */ /* 0x000fe2000f8e18ff */
[----:B------:R-:W-:-:S04]  /*8db0*/  DEPBAR.LE SB0, 0x0 ;  /* 0x000080000000791a */ /* 0x000fc80000000000 */
[----:B------:R-:W-:-:S04]  /*8dc0*/  UIADD3 UR4, UPT, UPT, UR4, 0x70, URZ ;  /* 0x0000007004047890 */ /* 0x000fc8000fffe0ff */
[----:B------:R-:W-:-:S09]  /*8dd0*/  UPRMT UR4, UR37, 0x654, UR4 ;  /* 0x0000065425047896 */ /* 0x000fd20008000004 */
[----:B------:R-:W-:Y:S01]  /*8de0*/  SYNCS.ARRIVE.TRANS64.RED.A1T0 RZ, [UR4], RZ ;  /* 0x000000ffffff79a7 */ /* 0x000fe20008100404 */
[----:B------:R-:W-:Y:S05]  /*8df0*/  EXIT ;  /* 0x000000000000794d */ /* 0x000fea0003800000 */
.L_x_19:
[----:B--2---:R2:W1:Y:S02]  /*8e00*/  SYNCS.PHASECHK.TRANS64.TRYWAIT P0, [R2+URZ+0x110], R3 ;  /* 0x00011003020075a7 */ /* 0x00446400080011ff */
[----:B-1----:R-:W-:Y:S05]  /*8e10*/  @!P0 NANOSLEEP.SYNCS 0x989680 ;  /* 0x009896800000895d */ /* 0x002fea0003900000 */
[----:B------:R-:W1:Y:S02]  /*8e20*/  @!P0 SYNCS.PHASECHK.TRANS64 P0, [R2+URZ+0x110], R3 ;  /* 0x00011003020085a7 */ /* 0x000e6400080010ff */
[----:B-1----:R-:W-:Y:S05]  /*8e30*/  @!P0 BRA `(.L_x_19) ;  /* 0xfffffffc00f08947 */ /* 0x002fea000383ffff */
[----:B------:R-:W-:Y:S05]  /*8e40*/  BRA `(.L_x_132) ;  /* 0xffffff8400ec7947 */ /* 0x000fea000383ffff */
.L_x_22:
[----:B-1----:R-:W-:-:S07]  /*8e50*/  MOV R2, UR33 ;  /* 0x0000002100027c02 */ /* 0x002fce0008000f00 */
.L_x_133:
[----:B-1----:R1:W2:Y:S02]  /*8e60*/  SYNCS.PHASECHK.TRANS64.TRYWAIT P0, [R2+URZ+0x28], R4 ;  /* 0x00002804020075a7 */ /* 0x0022a400080011ff */
[----:B--2---:R-:W-:Y:S05]  /*8e70*/  @!P0 NANOSLEEP.SYNCS 0x989680 ;  /* 0x009896800000895d */ /* 0x004fea0003900000 */
[----:B------:R-:W2:Y:S02]  /*8e80*/  @!P0 SYNCS.PHASECHK.TRANS64 P0, [R2+URZ+0x28], R4 ;  /* 0x00002804020085a7 */ /* 0x000ea400080010ff */
[----:B--2---:R-:W-:Y:S05]  /*8e90*/  @!P0 BRA `(.L_x_133) ;  /* 0xfffffffc00f08947 */ /* 0x004fea000383ffff */
[----:B------:R-:W-:Y:S05]  /*8ea0*/  BRA `(.L_x_21) ;  /* 0xffffff8800407947 */ /* 0x000fea000383ffff */
.L_x_28:
[----:B-1----:R-:W-:-:S07]  /*8eb0*/  MOV R2, UR25 ;  /* 0x0000001900027c02 */ /* 0x002fce0008000f00 */
.L_x_134:
[----:B-1----:R1:W2:Y:S02]  /*8ec0*/  SYNCS.PHASECHK.TRANS64.TRYWAIT P0, [R2+URZ+0x28], R4 ;  /* 0x00002804020075a7 */ /* 0x0022a400080011ff */
[----:B--2---:R-:W-:Y:S05]  /*8ed0*/  @!P0 NANOSLEEP.SYNCS 0x989680 ;  /* 0x009896800000895d */ /* 0x004fea0003900000 */
[----:B------:R-:W2:Y:S02]  /*8ee0*/  @!P0 SYNCS.PHASECHK.TRANS64 P0, [R2+URZ+0x28], R4 ;  /* 0x00002804020085a7 */ /* 0x000ea400080010ff */
[----:B--2---:R-:W-:Y:S05]  /*8ef0*/  @!P0 BRA `(.L_x_134) ;  /* 0xfffffffc00f08947 */ /* 0x004fea000383ffff */
[----:B------:R-:W-:Y:S05]  /*8f00*/  BRA `(.L_x_27) ;  /* 0xffffff8800fc7947 */ /* 0x000fea000383ffff */
.L_x_32:
[----:B-1----:R1:W2:Y:S02]  /*8f10*/  SYNCS.PHASECHK.TRANS64.TRYWAIT P0, [R2+URZ+0xa0], R3 ;  /* 0x0000a003020075a7 */ /* 0x0022a400080011ff */
[----:B--2---:R-:W-:Y:S05]  /*8f20*/  @!P0 NANOSLEEP.SYNCS 0x989680 ;  /* 0x009896800000895d */ /* 0x004fea0003900000 */
[----:B------:R-:W2:Y:S02]  /*8f30*/  @!P0 SYNCS.PHASECHK.TRANS64 P0, [R2+URZ+0xa0], R3 ;  /* 0x0000a003020085a7 */ /* 0x000ea400080010ff */
[----:B--2---:R-:W-:Y:S05]  /*8f40*/  @!P0 BRA `(.L_x_32) ;  /* 0xfffffffc00f08947 */ /* 0x004fea000383ffff */
[----:B------:R-:W-:Y:S05]  /*8f50*/  BRA `(.L_x_135) ;  /* 0xffffff8c009c7947 */ /* 0x000fea000383ffff */
.L_x_36:
[----:B----4-:R-:W-:-:S07]  /*8f60*/  MOV R0, UR5 ;  /* 0x0000000500007c02 */ /* 0x010fce0008000f00 */
.L_x_136:
[----:B-1----:R1:W2:Y:S02]  /*8f70*/  SYNCS.PHASECHK.TRANS64.TRYWAIT P0, [R0+URZ], R2 ;  /* 0x00000002000075a7 */ /* 0x0022a400080011ff */
[----:B--2---:R-:W-:Y:S05]  /*8f80*/  @!P0 NANOSLEEP.SYNCS 0x989680 ;  /* 0x009896800000895d */ /* 0x004fea0003900000 */
[----:B------:R-:W2:Y:S02]  /*8f90*/  @!P0 SYNCS.PHASECHK.TRANS64 P0, [R0+URZ], R2 ;  /* 0x00000002000085a7 */ /* 0x000ea400080010ff */
[----:B--2---:R-:W-:Y:S05]  /*8fa0*/  @!P0 BRA `(.L_x_136) ;  /* 0xfffffffc00f08947 */ /* 0x004fea000383ffff */
[----:B------:R-:W-:Y:S05]  /*8fb0*/  BRA `(.L_x_137) ;  /* 0xffffff94000c7947 */ /* 0x000fea000383ffff */
.L_x_37:
[----:B----4-:R-:W-:-:S07]  /*8fc0*/  MOV R0, UR5 ;  /* 0x0000000500007c02 */ /* 0x010fce0008000f00 */
.L_x_138:
[----:B-1----:R1:W2:Y:S02]  /*8fd0*/  SYNCS.PHASECHK.TRANS64.TRYWAIT P0, [R0+URZ], R3 ;  /* 0x00000003000075a7 */ /* 0x0022a400080011ff */
[----:B--2---:R-:W-:Y:S05]  /*8fe0*/  @!P0 NANOSLEEP.SYNCS 0x989680 ;  /* 0x009896800000895d */ /* 0x004fea0003900000 */
[----:B------:R-:W2:Y:S02]  /*8ff0*/  @!P0 SYNCS.PHASECHK.TRANS64 P0, [R0+URZ], R3 ;  /* 0x00000003000085a7 */ /* 0x000ea400080010ff */
[----:B--2---:R-:W-:Y:S05]  /*9000*/  @!P0 BRA `(.L_x_138) ;  /* 0xfffffffc00f08947 */ /* 0x004fea000383ffff */
[----:B------:R-:W-:Y:S05]  /*9010*/  BRA `(.L_x_139) ;  /* 0xffffff9400187947 */ /* 0x000fea000383ffff */
.L_x_38:
[----:B----4-:R-:W-:-:S07]  /*9020*/  MOV R0, UR5 ;  /* 0x0000000500007c02 */ /* 0x010fce0008000f00 */
.L_x_140:
[----:B-1----:R1:W2:Y:S02]  /*9030*/  SYNCS.PHASECHK.TRANS64.TRYWAIT P0, [R0+URZ], R3 ;  /* 0x00000003000075a7 */ /* 0x0022a400080011ff */
[----:B--2---:R-:W-:Y:S05]  /*9040*/  @!P0 NANOSLEEP.SYNCS 0x989680 ;  /* 0x009896800000895d */ /* 0x004fea0003900000 */
[----:B------:R-:W2:Y:S02]  /*9050*/  @!P0 SYNCS.PHASECHK.TRANS64 P0, [R0+URZ], R3 ;  /* 0x00000003000085a7 */ /* 0x000ea400080010ff */
[----:B--2---:R-:W-:Y:S05]  /*9060*/  @!P0 BRA `(.L_x_140) ;  /* 0xfffffffc00f08947 */ /* 0x004fea000383ffff */
[----:B------:R-:W-:Y:S05]  /*9070*/  BRA `(.L_x_141) ;  /* 0xffffff9400247947 */ /* 0x000fea000383ffff */
.L_x_39:
[----:B----4-:R-:W-:-:S07]  /*9080*/  MOV R0, UR5 ;  /* 0x0000000500007c02 */ /* 0x010fce0008000f00 */
.L_x_142:
[----:B-1----:R1:W2:Y:S02]  /*9090*/  SYNCS.PHASECHK.TRANS64.TRYWAIT P0, [R0+URZ], R3 ;  /* 0x00000003000075a7 */ /* 0x0022a400080011ff */
[----:B--2---:R-:W-:Y:S05]  /*90a0*/  @!P0 NANOSLEEP.SYNCS 0x989680 ;  /* 0x009896800000895d */ /* 0x004fea0003900000 */
[----:B------:R-:W2:Y:S02]  /*90b0*/  @!P0 SYNCS.PHASECHK.TRANS64 P0, [R0+URZ], R3 ;  /* 0x00000003000085a7 */ /* 0x000ea400080010ff */
[----:B--2---:R-:W-:Y:S05]  /*90c0*/  @!P0 BRA `(.L_x_142) ;  /* 0xfffffffc00f08947 */ /* 0x004fea000383ffff */
[----:B------:R-:W-:Y:S05]  /*90d0*/  BRA `(.L_x_143) ;  /* 0xffffff9400307947 */ /* 0x000fea000383ffff */
.L_x_42:
[----:B-1----:R1:W2:Y:S02]  /*90e0*/  SYNCS.PHASECHK.TRANS64.TRYWAIT P0, [R0+URZ+0x100], R4 ;  /* 0x00010004000075a7 */ /* 0x0022a400080011ff */
[----:B--2---:R-:W-:Y:S05]  /*90f0*/  @!P0 NANOSLEEP.SYNCS 0x989680 ;  /* 0x009896800000895d */ /* 0x004fea0003900000 */
[----:B------:R-:W2:Y:S02]  /*9100*/  @!P0 SYNCS.PHASECHK.TRANS64 P0, [R0+URZ+0x100], R4 ;  /* 0x00010004000085a7 */ /* 0x000ea400080010ff */
[----:B--2---:R-:W-:Y:S05]  /*9110*/  @!P0 BRA `(.L_x_42) ;  /* 0xfffffffc00f08947 */ /* 0x004fea000383ffff */
[----:B------:R-:W-:Y:S05]  /*9120*/  BRA `(.L_x_144) ;  /* 0xffffff94008c7947 */ /* 0x000fea000383ffff */
.L_x_43:
[----:B------:R-:W-:-:S07]  /*9130*/  MOV R0, UR5 ;  /* 0x0000000500007c02 */ /* 0x000fce0008000f00 */
.L_x_145:
[----:B-1----:R1:W2:Y:S02]  /*9140*/  SYNCS.PHASECHK.TRANS64.TRYWAIT P0, [R0+URZ+0xb0], R5 ;  /* 0x0000b005000075a7 */ /* 0x0022a400080011ff */
[----:B--2---:R-:W-:Y:S05]  /*9150*/  @!P0 NANOSLEEP.SYNCS 0x989680 ;  /* 0x009896800000895d */ /* 0x004fea0003900000 */
[----:B------:R-:W2:Y:S02]  /*9160*/  @!P0 SYNCS.PHASECHK.TRANS64 P0, [R0+URZ+0xb0], R5 ;  /* 0x0000b005000085a7 */ /* 0x000ea400080010ff */
[----:B--2---:R-:W-:Y:S05]  /*9170*/  @!P0 BRA `(.L_x_145) ;  /* 0xfffffffc00f08947 */ /* 0x004fea000383ffff */
[----:B------:R-:W-:Y:S05]  /*9180*/  BRA `(.L_x_146) ;  /* 0xffffff94009c7947 */ /* 0x000fea000383ffff */
.L_x_44:
[----:B-1----:R1:W2:Y:S02]  /*9190*/  SYNCS.PHASECHK.TRANS64.TRYWAIT P1, [R0+URZ+0xa0], R4 ;  /* 0x0000a004000075a7 */ /* 0x0022a400080211ff */
[----:B--2---:R-:W-:Y:S05]  /*91a0*/  @!P1 NANOSLEEP.SYNCS 0x989680 ;  /* 0x009896800000995d */ /* 0x004fea0003900000 */
[----:B------:R-:W2:Y:S02]  /*91b0*/  @!P1 SYNCS.PHASECHK.TRANS64 P1, [R0+URZ+0xa0], R4 ;  /* 0x0000a004000095a7 */ /* 0x000ea400080210ff */
[----:B--2---:R-:W-:Y:S05]  /*91c0*/  @!P1 BRA `(.L_x_44) ;  /* 0xfffffffc00f09947 */ /* 0x004fea000383ffff */
[----:B------:R-:W-:Y:S05]  /*91d0*/  BRA `(.L_x_147) ;  /* 0xffffff9400cc7947 */ /* 0x000fea000383ffff */
.L_x_47:
[----:B------:R-:W-:-:S07]  /*91e0*/  MOV R0, UR5 ;  /* 0x0000000500007c02 */ /* 0x000fce0008000f00 */
.L_x_148:
[----:B-1----:R1:W2:Y:S02]  /*91f0*/  SYNCS.PHASECHK.TRANS64.TRYWAIT P0, [R0+URZ+0xb0], R2 ;  /* 0x0000b002000075a7 */ /* 0x0022a400080011ff */
[----:B--2---:R-:W-:Y:S05]  /*9200*/  @!P0 NANOSLEEP.SYNCS 0x989680 ;  /* 0x009896800000895d */ /* 0x004fea0003900000 */
[----:B------:R-:W2:Y:S02]  /*9210*/  @!P0 SYNCS.PHASECHK.TRANS64 P0, [R0+URZ+0xb0], R2 ;  /* 0x0000b002000085a7 */ /* 0x000ea400080010ff */
[----:B--2---:R-:W-:Y:S05]  /*9220*/  @!P0 BRA `(.L_x_148) ;  /* 0xfffffffc00f08947 */ /* 0x004fea000383ffff */
[----:B------:R-:W-:Y:S05]  /*9230*/  BRA `(.L_x_46) ;  /* 0xffffff9800207947 */ /* 0x000fea000383ffff */
.L_x_54:
[----:B-1----:R1:W2:Y:S02]  /*9240*/  SYNCS.PHASECHK.TRANS64.TRYWAIT P1, [R0+URZ+0xa0], R2 ;  /* 0x0000a002000075a7 */ /* 0x0022a400080211ff */
[----:B--2---:R-:W-:Y:S05]  /*9250*/  @!P1 NANOSLEEP.SYNCS 0x989680 ;  /* 0x009896800000995d */ /* 0x004fea0003900000 */
[----:B------:R-:W2:Y:S02]  /*9260*/  @!P1 SYNCS.PHASECHK.TRANS64 P1, [R0+URZ+0xa0], R2 ;  /* 0x0000a002000095a7 */ /* 0x000ea400080210ff */
[----:B--2---:R-:W-:Y:S05]  /*9270*/  @!P1 BRA `(.L_x_54) ;  /* 0xfffffffc00f09947 */ /* 0x004fea000383ffff */
[----:B------:R-:W-:Y:S05]  /*9280*/  BRA `(.L_x_149) ;  /* 0xffffff9c00907947 */ /* 0x000fea000383ffff */
.L_x_55:
[----:B------:R-:W-:-:S07]  /*9290*/  MOV R2, UR7 ;  /* 0x0000000700027c02 */ /* 0x000fce0008000f00 */
.L_x_150:
[----:B-1----:R1:W2:Y:S02]  /*92a0*/  SYNCS.PHASECHK.TRANS64.TRYWAIT P0, [R2+URZ+0xe0], R0 ;  /* 0x0000e000020075a7 */ /* 0x0022a400080011ff */
[----:B--2---:R-:W-:Y:S05]  /*92b0*/  @!P0 NANOSLEEP.SYNCS 0x989680 ;  /* 0x009896800000895d */ /* 0x004fea0003900000 */
[----:B------:R-:W2:Y:S02]  /*92c0*/  @!P0 SYNCS.PHASECHK.TRANS64 P0, [R2+URZ+0xe0], R0 ;  /* 0x0000e000020085a7 */ /* 0x000ea400080010ff */
[----:B--2---:R-:W-:Y:S05]  /*92d0*/  @!P0 BRA `(.L_x_150) ;  /* 0xfffffffc00f08947 */ /* 0x004fea000383ffff */
[----:B------:R-:W-:Y:S05]  /*92e0*/  BRA `(.L_x_151) ;  /* 0xffffff9c00c87947 */ /* 0x000fea000383ffff */
.L_x_58:
[----:B------:R-:W-:Y:S07]  /*92f0*/  MOV R0, UR6 ;  /* 0x0000000600007c02 */ /* 0x000fee0008000f00 */
.L_x_152:
[----:B-1----:R1:W2:Y:S02]  /*9300*/  SYNCS.PHASECHK.TRANS64.TRYWAIT P0, [R0+URZ], R2 ;  /* 0x00000002000075a7 */ /* 0x0022a400080011ff */
[----:B--2---:R-:W-:Y:S05]  /*9310*/  @!P0 NANOSLEEP.SYNCS 0x989680 ;  /* 0x009896800000895d */ /* 0x004fea0003900000 */
[----:B------:R-:W2:Y:S02]  /*9320*/  @!P0 SYNCS.PHASECHK.TRANS64 P0, [R0+URZ], R2 ;  /* 0x00000002000085a7 */ /* 0x000ea400080010ff */
[----:B--2---:R-:W-:Y:S05]  /*9330*/  @!P0 BRA `(.L_x_152) ;  /* 0xfffffffc00f08947 */ /* 0x004fea000383ffff */
[----:B------:R-:W-:Y:S05]  /*9340*/  BRA `(.L_x_57) ;  /* 0xffffff9c00e47947 */ /* 0x000fea000383ffff */
.L_x_61:
[----:B------:R-:W-:-:S07]  /*9350*/  MOV R0, UR6 ;  /* 0x0000000600007c02 */ /* 0x000fce0008000f00 */
.L_x_153:
[----:B--2---:R2:W4:Y:S02]  /*9360*/  SYNCS.PHASECHK.TRANS64.TRYWAIT P0, [R0+URZ], R2 ;  /* 0x00000002000075a7 */ /* 0x00452400080011ff */
[----:B----4-:R-:W-:Y:S05]  /*9370*/  @!P0 NANOSLEEP.SYNCS 0x989680 ;  /* 0x009896800000895d */ /* 0x010fea0003900000 */
[----:B------:R-:W4:Y:S02]  /*9380*/  @!P0 SYNCS.PHASECHK.TRANS64 P0, [R0+URZ], R2 ;  /* 0x00000002000085a7 */ /* 0x000f2400080010ff */
[----:B----4-:R-:W-:Y:S05]  /*9390*/  @!P0 BRA `(.L_x_153) ;  /* 0xfffffffc00f08947 */ /* 0x010fea000383ffff */
[----:B------:R-:W-:Y:S05]  /*93a0*/  BRA `(.L_x_154) ;  /* 0xffffffa000c07947 */ /* 0x000fea000383ffff */
.L_x_62:
[----:B------:R-:W-:-:S07]  /*93b0*/  MOV R0, UR6 ;  /* 0x0000000600007c02 */ /* 0x000fce0008000f00 */
.L_x_155:
[----:B-1----:R1:W2:Y:S02]  /*93c0*/  SYNCS.PHASECHK.TRANS64.TRYWAIT P0, [R0+URZ], R3 ;  /* 0x00000003000075a7 */ /* 0x0022a400080011ff */
[----:B--2---:R-:W-:Y:S05]  /*93d0*/  @!P0 NANOSLEEP.SYNCS 0x989680 ;  /* 0x009896800000895d */ /* 0x004fea0003900000 */
[----:B------:R-:W2:Y:S02]  /*93e0*/  @!P0 SYNCS.PHASECHK.TRANS64 P0, [R0+URZ], R3 ;  /* 0x00000003000085a7 */ /* 0x000ea400080010ff */
[----:B--2---:R-:W-:Y:S05]  /*93f0*/  @!P0 BRA `(.L_x_155) ;  /* 0xfffffffc00f08947 */ /* 0x004fea000383ffff */
[----:B------:R-:W-:Y:S05]  /*9400*/  BRA `(.L_x_156) ;  /* 0xffffffa000cc7947 */ /* 0x000fea000383ffff */
.L_x_63:
[----:B------:R-:W-:-:S07]  /*9410*/  MOV R0, UR6 ;  /* 0x0000000600007c02 */ /* 0x000fce0008000f00 */
.L_x_157:
[----:B-1----:R1:W2:Y:S02]  /*9420*/  SYNCS.PHASECHK.TRANS64.TRYWAIT P0, [R0+URZ], R3 ;  /* 0x00000003000075a7 */ /* 0x0022a400080011ff */
[----:B--2---:R-:W-:Y:S05]  /*9430*/  @!P0 NANOSLEEP.SYNCS 0x989680 ;  /* 0x009896800000895d */ /* 0x004fea0003900000 */
[----:B------:R-:W2:Y:S02]  /*9440*/  @!P0 SYNCS.PHASECHK.TRANS64 P0, [R0+URZ], R3 ;  /* 0x00000003000085a7 */ /* 0x000ea400080010ff */
[----:B--2---:R-:W-:Y:S05]  /*9450*/  @!P0 BRA `(.L_x_157) ;  /* 0xfffffffc00f08947 */ /* 0x004fea000383ffff */
[----:B------:R-:W-:Y:S05]  /*9460*/  BRA `(.L_x_158) ;  /* 0xffffffa000d87947 */ /* 0x000fea000383ffff */
.L_x_64:
[----:B-1----:R-:W-:-:S07]  /*9470*/  MOV R0, UR7 ;  /* 0x0000000700007c02 */ /* 0x002fce0008000f00 */
.L_x_159:
[----:B-1----:R1:W2:Y:S02]  /*9480*/  SYNCS.PHASECHK.TRANS64.TRYWAIT P0, [R0+URZ], R2 ;  /* 0x00000002000075a7 */ /* 0x0022a400080011ff */
[----:B--2---:R-:W-:Y:S05]  /*9490*/  @!P0 NANOSLEEP.SYNCS 0x989680 ;  /* 0x009896800000895d */ /* 0x004fea0003900000 */
[----:B------:R-:W2:Y:S02]  /*94a0*/  @!P0 SYNCS.PHASECHK.TRANS64 P0, [R0+URZ], R2 ;  /* 0x00000002000085a7 */ /* 0x000ea400080010ff */
[----:B--2---:R-:W-:Y:S05]  /*94b0*/  @!P0 BRA `(.L_x_159) ;  /* 0xfffffffc00f08947 */ /* 0x004fea000383ffff */
[----:B------:R-:W-:Y:S05]  /*94c0*/  BRA `(.L_x_160) ;  /* 0xffffffa000e47947 */ /* 0x000fea000383ffff */
.L_x_69:
[----:B--2---:R2:W3:Y:S02]  /*94d0*/  SYNCS.PHASECHK.TRANS64.TRYWAIT P0, [R0+URZ+0xa0], R2 ;  /* 0x0000a002000075a7 */ /* 0x0044e400080011ff */
[----:B---3--:R-:W-:Y:S05]  /*94e0*/  @!P0 NANOSLEEP.SYNCS 0x989680 ;  /* 0x009896800000895d */ /* 0x008fea0003900000 */
[----:B------:R-:W3:Y:S02]  /*94f0*/  @!P0 SYNCS.PHASECHK.TRANS64 P0, [R0+URZ+0xa0], R2 ;  /* 0x0000a002000085a7 */ /* 0x000ee400080010ff */
[----:B---3--:R-:W-:Y:S05]  /*9500*/  @!P0 BRA `(.L_x_69) ;  /* 0xfffffffc00f08947 */ /* 0x008fea000383ffff */
[----:B------:R-:W-:Y:S05]  /*9510*/  BRA `(.L_x_161) ;  /* 0xffffffa400f07947 */ /* 0x000fea000383ffff */
.L_x_72:
[----:B------:R-:W-:Y:S07]  /*9520*/  MOV R0, UR7 ;  /* 0x0000000700007c02 */ /* 0x000fee0008000f00 */
.L_x_162:
[----:B--2---:R2:W3:Y:S02]  /*9530*/  SYNCS.PHASECHK.TRANS64.TRYWAIT P0, [R0+URZ+0x98], R2 ;  /* 0x00009802000075a7 */ /* 0x0044e400080011ff */
[----:B---3--:R-:W-:Y:S05]  /*9540*/  @!P0 NANOSLEEP.SYNCS 0x989680 ;  /* 0x009896800000895d */ /* 0x008fea0003900000 */
[----:B------:R-:W3:Y:S02]  /*9550*/  @!P0 SYNCS.PHASECHK.TRANS64 P0, [R0+URZ+0x98], R2 ;  /* 0x00009802000085a7 */ /* 0x000ee400080010ff */
[----:B---3--:R-:W-:Y:S05]  /*9560*/  @!P0 BRA `(.L_x_162) ;  /* 0xfffffffc00f08947 */ /* 0x008fea000383ffff */
[----:B------:R-:W-:Y:S05]  /*9570*/  BRA `(.L_x_71) ;  /* 0xffffffa800d07947 */ /* 0x000fea000383ffff */
.L_x_75:
[----:B------:R-:W-:Y:S07]  /*9580*/  MOV R0, UR7 ;  /* 0x0000000700007c02 */ /* 0x000fee0008000f00 */
.L_x_163:
[----:B-1----:R1:W2:Y:S02]  /*9590*/  SYNCS.PHASECHK.TRANS64.TRYWAIT P0, [R0+URZ+0x70], R14 ;  /* 0x0000700e000075a7 */ /* 0x0022a400080011ff */
[----:B--2---:R-:W-:Y:S05]  /*95a0*/  @!P0 NANOSLEEP.SYNCS 0x989680 ;  /* 0x009896800000895d */ /* 0x004fea0003900000 */
[----:B------:R-:W2:Y:S02]  /*95b0*/  @!P0 SYNCS.PHASECHK.TRANS64 P0, [R0+URZ+0x70], R14 ;  /* 0x0000700e000085a7 */ /* 0x000ea400080010ff */
[----:B--2---:R-:W-:Y:S05]  /*95c0*/  @!P0 BRA `(.L_x_163) ;  /* 0xfffffffc00f08947 */ /* 0x004fea000383ffff */
[----:B------:R-:W-:Y:S05]  /*95d0*/  BRA `(.L_x_164) ;  /* 0xffffffac00487947 */ /* 0x000fea000383ffff */
.L_x_76:
[----:B------:R-:W-:Y:S07]  /*95e0*/  MOV R0, UR7 ;  /* 0x0000000700007c02 */ /* 0x000fee0008000f00 */
.L_x_165:
[----:B-1----:R1:W2:Y:S02]  /*95f0*/  SYNCS.PHASECHK.TRANS64.TRYWAIT P0, [R0+URZ+0x78], R14 ;  /* 0x0000780e000075a7 */ /* 0x0022a400080011ff */
[----:B--2---:R-:W-:Y:S05]  /*9600*/  @!P0 NANOSLEEP.SYNCS 0x989680 ;  /* 0x009896800000895d */ /* 0x004fea0003900000 */
[----:B------:R-:W2:Y:S02]  /*9610*/  @!P0 SYNCS.PHASECHK.TRANS64 P0, [R0+URZ+0x78], R14 ;  /* 0x0000780e000085a7 */ /* 0x000ea400080010ff */
[----:B--2---:R-:W-:Y:S05]  /*9620*/  @!P0 BRA `(.L_x_165) ;  /* 0xfffffffc00f08947 */ /* 0x004fea000383ffff */
[----:B------:R-:W-:Y:S05]  /*9630*/  BRA `(.L_x_166) ;  /* 0xffffffac00807947 */ /* 0x000fea000383ffff */
.L_x_77:
[----:B------:R-:W-:Y:S07]  /*9640*/  MOV R0, UR7 ;  /* 0x0000000700007c02 */ /* 0x000fee0008000f00 */
.L_x_167:
[----:B-1----:R1:W2:Y:S02]  /*9650*/  SYNCS.PHASECHK.TRANS64.TRYWAIT P0, [R0+URZ+0x80], R14 ;  /* 0x0000800e000075a7 */ /* 0x0022a400080011ff */
[----:B--2---:R-:W-:Y:S05]  /*9660*/  @!P0 NANOSLEEP.SYNCS 0x989680 ;  /* 0x009896800000895d */ /* 0x004fea0003900000 */
[----:B------:R-:W2:Y:S02]  /*9670*/  @!P0 SYNCS.PHASECHK.TRANS64 P0, [R0+URZ+0x80], R14 ;  /* 0x0000800e000085a7 */ /* 0x000ea400080010ff */
[----:B--2---:R-:W-:Y:S05]  /*9680*/  @!P0 BRA `(.L_x_167) ;  /* 0xfffffffc00f08947 */ /* 0x004fea000383ffff */
[----:B------:R-:W-:Y:S05]  /*9690*/  BRA `(.L_x_168) ;  /* 0xffffffac00c47947 */ /* 0x000fea000383ffff */
.L_x_78:
[----:B------:R-:W-:Y:S07]  /*96a0*/  MOV R0, UR7 ;  /* 0x0000000700007c02 */ /* 0x000fee0008000f00 */
.L_x_169:
[----:B-1----:R1:W2:Y:S02]  /*96b0*/  SYNCS.PHASECHK.TRANS64.TRYWAIT P0, [R0+URZ+0x88], R14 ;  /* 0x0000880e000075a7 */ /* 0x0022a400080011ff */
[----:B--2---:R-:W-:Y:S05]  /*96c0*/  @!P0 NANOSLEEP.SYNCS 0x989680 ;  /* 0x009896800000895d */ /* 0x004fea0003900000 */
[----:B------:R-:W2:Y:S02]  /*96d0*/  @!P0 SYNCS.PHASECHK.TRANS64 P0, [R0+URZ+0x88], R14 ;  /* 0x0000880e000085a7 */ /* 0x000ea400080010ff */
[----:B--2---:R-:W-:Y:S05]  /*96e0*/  @!P0 BRA `(.L_x_169) ;  /* 0xfffffffc00f08947 */ /* 0x004fea000383ffff */
[----:B------:R-:W-:Y:S05]  /*96f0*/  BRA `(.L_x_170) ;  /* 0xffffffb000487947 */ /* 0x000fea000383ffff */
.L_x_80:
[----:B------:R-:W-:-:S07]  /*9700*/  MOV R0, UR7 ;  /* 0x0000000700007c02 */ /* 0x000fce0008000f00 */
.L_x_171:
[----:B-1----:R1:W3:Y:S02]  /*9710*/  SYNCS.PHASECHK.TRANS64.TRYWAIT P0, [R0+URZ+0x70], R2 ;  /* 0x00007002000075a7 */ /* 0x0022e400080011ff */
[----:B---3--:R-:W-:Y:S05]  /*9720*/  @!P0 NANOSLEEP.SYNCS 0x989680 ;  /* 0x009896800000895d */ /* 0x008fea0003900000 */
[----:B------:R-:W3:Y:S02]  /*9730*/  @!P0 SYNCS.PHASECHK.TRANS64 P0, [R0+URZ+0x70], R2 ;  /* 0x00007002000085a7 */ /* 0x000ee400080010ff */
[----:B---3--:R-:W-:Y:S05]  /*9740*/  @!P0 BRA `(.L_x_171) ;  /* 0xfffffffc00f08947 */ /* 0x008fea000383ffff */
[----:B------:R-:W-:Y:S05]  /*9750*/  BRA `(.L_x_172) ;  /* 0xffffffb000b87947 */ /* 0x000fea000383ffff */
.L_x_81:
[----:B-1----:R-:W-:-:S07]  /*9760*/  MOV R0, UR7 ;  /* 0x0000000700007c02 */ /* 0x002fce0008000f00 */
.L_x_173:
[----:B-1----:R1:W3:Y:S02]  /*9770*/  SYNCS.PHASECHK.TRANS64.TRYWAIT P0, [R0+URZ+0x78], R2 ;  /* 0x00007802000075a7 */ /* 0x0022e400080011ff */
[----:B---3--:R-:W-:Y:S05]  /*9780*/  @!P0 NANOSLEEP.SYNCS 0x989680 ;  /* 0x009896800000895d */ /* 0x008fea0003900000 */
[----:B------:R-:W3:Y:S02]  /*9790*/  @!P0 SYNCS.PHASECHK.TRANS64 P0, [R0+URZ+0x78], R2 ;  /* 0x00007802000085a7 */ /* 0x000ee400080010ff */
[----:B---3--:R-:W-:Y:S05]  /*97a0*/  @!P0 BRA `(.L_x_173) ;  /* 0xfffffffc00f08947 */ /* 0x008fea000383ffff */
[----:B------:R-:W-:Y:S05]  /*97b0*/  BRA `(.L_x_174) ;  /* 0xffffffb000a87947 */ /* 0x000fea000383ffff */
.L_x_82:
[----:B-1----:R-:W-:-:S07]  /*97c0*/  MOV R0, UR7 ;  /* 0x0000000700007c02 */ /* 0x002fce0008000f00 */
.L_x_175:
[----:B-1----:R1:W3:Y:S02]  /*97d0*/  SYNCS.PHASECHK.TRANS64.TRYWAIT P0, [R0+URZ+0x80], R2 ;  /* 0x00008002000075a7 */ /* 0x0022e400080011ff */
[----:B---3--:R-:W-:Y:S05]  /*97e0*/  @!P0 NANOSLEEP.SYNCS 0x989680 ;  /* 0x009896800000895d */ /* 0x008fea0003900000 */
[----:B------:R-:W3:Y:S02]  /*97f0*/  @!P0 SYNCS.PHASECHK.TRANS64 P0, [R0+URZ+0x80], R2 ;  /* 0x00008002000085a7 */ /* 0x000ee400080010ff */
[----:B---3--:R-:W-:Y:S05]  /*9800*/  @!P0 BRA `(.L_x_175) ;  /* 0xfffffffc00f08947 */ /* 0x008fea000383ffff */
[----:B------:R-:W-:Y:S05]  /*9810*/  BRA `(.L_x_176) ;  /* 0xffffffb000987947 */ /* 0x000fea000383ffff */
.L_x_84:
[----:B--2---:R2:W4:Y:S02]  /*9820*/  SYNCS.PHASECHK.TRANS64.TRYWAIT P0, [R0+URZ+0xa0], R2 ;  /* 0x0000a002000075a7 */ /* 0x00452400080011ff */
[----:B----4-:R-:W-:Y:S05]  /*9830*/  @!P0 NANOSLEEP.SYNCS 0x989680 ;  /* 0x009896800000895d */ /* 0x010fea0003900000 */
[----:B------:R-:W4:Y:S02]  /*9840*/  @!P0 SYNCS.PHASECHK.TRANS64 P0, [R0+URZ+0xa0], R2 ;  /* 0x0000a002000085a7 */ /* 0x000f2400080010ff */
[----:B----4-:R-:W-:Y:S05]  /*9850*/  @!P0 BRA `(.L_x_84) ;  /* 0xfffffffc00f08947 */ /* 0x010fea000383ffff */
[----:B------:R-:W-:Y:S05]  /*9860*/  BRA `(.L_x_177) ;  /* 0xffffffb400607947 */ /* 0x000fea000383ffff */
.L_x_95:
[----:B-1----:R-:W-:Y:S04]  /*9870*/  MOV R2, UR48 ;  /* 0x0000003000027c02 */ /* 0x002fe80008000f00 */
[----:B------:R1:W3:Y:S03]  /*9880*/  SYNCS.PHASECHK.TRANS64.TRYWAIT P1, [R2+URZ+0x50], R3 ;  /* 0x00005003020075a7 */ /* 0x0002e600080211ff */
[----:B---3--:R-:W-:Y:S05]  /*9890*/  @!P1 NANOSLEEP.SYNCS 0x989680 ;  /* 0x009896800000995d */ /* 0x008fea0003900000 */
[----:B------:R-:W3:Y:S02]  /*98a0*/  @!P1 SYNCS.PHASECHK.TRANS64 P1, [R2+URZ+0x50], R3 ;  /* 0x00005003020095a7 */ /* 0x000ee400080210ff */
[----:B---3--:R-:W-:Y:S05]  /*98b0*/  @!P1 BRA `(.L_x_95) ;  /* 0xfffffffc00ec9947 */ /* 0x008fea000383ffff */
[----:B------:R-:W-:Y:S05]  /*98c0*/  BRA `(.L_x_94) ;  /* 0xffffffc0006c7947 */ /* 0x000fea000383ffff */
.L_x_97:
[----:B-1----:R1:W4:Y:S02]  /*98d0*/  SYNCS.PHASECHK.TRANS64.TRYWAIT P0, [R64+URZ+0xc0], R0 ;  /* 0x0000c000400075a7 */ /* 0x00232400080011ff */
[----:B----4-:R-:W-:Y:S05]  /*98e0*/  @!P0 NANOSLEEP.SYNCS 0x989680 ;  /* 0x009896800000895d */ /* 0x010fea0003900000 */
[----:B------:R-:W4:Y:S02]  /*98f0*/  @!P0 SYNCS.PHASECHK.TRANS64 P0, [R64+URZ+0xc0], R0 ;  /* 0x0000c000400085a7 */ /* 0x000f2400080010ff */
[----:B----4-:R-:W-:Y:S05]  /*9900*/  @!P0 BRA `(.L_x_97) ;  /* 0xfffffffc00f08947 */ /* 0x010fea000383ffff */
[----:B------:R-:W-:Y:S05]  /*9910*/  BRA `(.L_x_96) ;  /* 0xffffffc000947947 */ /* 0x000fea000383ffff */
.L_x_106:
[----:B--2---:R2:W4:Y:S02]  /*9920*/  SYNCS.PHASECHK.TRANS64.TRYWAIT P0, [R2+URZ+0x50], R0 ;  /* 0x00005000020075a7 */ /* 0x00452400080011ff */
[----:B----4-:R-:W-:Y:S05]  /*9930*/  @!P0 NANOSLEEP.SYNCS 0x989680 ;  /* 0x009896800000895d */ /* 0x010fea0003900000 */
[----:B------:R-:W4:Y:S02]  /*9940*/  @!P0 SYNCS.PHASECHK.TRANS64 P0, [R2+URZ+0x50], R0 ;  /* 0x00005000020085a7 */ /* 0x000f2400080010ff */
[----:B----4-:R-:W-:Y:S05]  /*9950*/  @!P0 BRA `(.L_x_106) ;  /* 0xfffffffc00f08947 */ /* 0x010fea000383ffff */
[----:B------:R-:W-:Y:S05]  /*9960*/  BRA `(.L_x_105) ;  /* 0xffffffcc00707947 */ /* 0x000fea000383ffff */
.L_x_114:
[----:B--2---:R2:W4:Y:S02]  /*9970*/  SYNCS.PHASECHK.TRANS64.TRYWAIT P0, [R0+URZ+0x50], R6 ;  /* 0x00005006000075a7 */ /* 0x00452400080011ff */
[----:B----4-:R-:W-:Y:S05]  /*9980*/  @!P0 NANOSLEEP.SYNCS 0x989680 ;  /* 0x009896800000895d */ /* 0x010fea0003900000 */
[----:B------:R-:W4:Y:S02]  /*9990*/  @!P0 SYNCS.PHASECHK.TRANS64 P0, [R0+URZ+0x50], R6 ;  /* 0x00005006000085a7 */ /* 0x000f2400080010ff */
[----:B----4-:R-:W-:Y:S05]  /*99a0*/  @!P0 BRA `(.L_x_114) ;  /* 0xfffffffc00f08947 */ /* 0x010fea000383ffff */
[----:B------:R-:W-:Y:S05]  /*99b0*/  BRA `(.L_x_113) ;  /* 0xffffffd800707947 */ /* 0x000fea000383ffff */
.L_x_122:
[----:B--2---:R2:W4:Y:S02]  /*99c0*/  SYNCS.PHASECHK.TRANS64.TRYWAIT P0, [R0+URZ+0x50], R5 ;  /* 0x00005005000075a7 */ /* 0x00452400080011ff */
[----:B----4-:R-:W-:Y:S05]  /*99d0*/  @!P0 NANOSLEEP.SYNCS 0x989680 ;  /* 0x009896800000895d */ /* 0x010fea0003900000 */
[----:B------:R-:W4:Y:S02]  /*99e0*/  @!P0 SYNCS.PHASECHK.TRANS64 P0, [R0+URZ+0x50], R5 ;  /* 0x00005005000085a7 */ /* 0x000f2400080010ff */
[----:B----4-:R-:W-:Y:S05]  /*99f0*/  @!P0 BRA `(.L_x_122) ;  /* 0xfffffffc00f08947 */ /* 0x010fea000383ffff */
[----:B------:R-:W-:Y:S05]  /*9a00*/  BRA `(.L_x_121) ;  /* 0xffffffe400707947 */ /* 0x000fea000383ffff */
        .weak           $__internal_0_$__cuda_sm10x_tcgen05_guardrail_trap_col_being_dealloced_not_returned_by_alloc
        .type           $__internal_0_$__cuda_sm10x_tcgen05_guardrail_trap_col_being_dealloced_not_returned_by_alloc,@function
        .size           $__internal_0_$__cuda_sm10x_tcgen05_guardrail_trap_col_being_dealloced_not_returned_by_alloc,($__internal_1_$__cuda_sm10x_tcgen05_guardrail_trap_phase_invalid_during_alloc - $__internal_0_$__cuda_sm10x_tcgen05_guardrail_trap_col_being_dealloced_not_returned_by_alloc)
$__internal_0_$__cuda_sm10x_tcgen05_guardrail_trap_col_being_dealloced_not_returned_by_alloc:
[----:B------:R-:W-:Y:S05]  /*9a10*/  BPT.TRAP 0x1 ;  /* 0x000000040000795c */ /* 0x000fea0000300000 */
[----:B------:R-:W-:-:S04]  /*9a20*/  HFMA2 R3, -RZ, RZ, 0, 0 ;  /* 0x00000000ff037431 */ /* 0x000fc800000001ff */
[----:B------:R-:W-:Y:S05]  /*9a30*/  RET.REL.NODEC R2 `(_ZN7cutlass13device_kernelINS_4gemm6kernel13GemmUniversalIN4cute5tupleIJiiiiEEENS1_10collective13CollectiveMmaINS1_35MainloopSm100TmaUmmaWarpSpecializedILi5ELi2ELi4ENS5_IJNS4_1CILi1EEESB_SB_EEEEENS5_IJNSA_ILi128EEESE_NSA_ILi64EEEEEENS_6half_tENS5_IJlSB_lEEESH_NS5_IJSB_llEEENS4_8TiledMMAINS4_8MMA_AtomIJNS4_20SM100_MMA_F16BF16_SSISH_SH_fLi128ELi128ELNS4_4UMMA5MajorE0ELSO_1ELNSN_7ScaleInE0ELSP_0EEEEEENS4_6LayoutISC_NS5_IJNSA_ILi0EEEST_ST_EEEEENS5_IJNS4_10UnderscoreESW_SW_EEEEENS4_13SM90_TMA_LOADENS4_14ComposedLayoutINS4_7SwizzleILi3ELi4ELi3EEENS4_18smem_ptr_flag_bitsILi16EEENSS_INS5_IJNSA_ILi8EEESF_EEENS5_IJSF_SB_EEEEEEEvNS4_8identityESZ_NS10_IS12_S14_NSS_INS5_IJSF_S15_EEENS5_IJSB_SF_EEEEEEEvS1A_EENS_8epilogue10collective18CollectiveEpilogueINS1G_23Sm100TmaWarpSpecializedILi4ELi2ELi32ELb1ELb0EEEJSG_NS5_IJNSS_ISE_SB_EENSS_INSA_ILi32EEESB_EEEEESH_SI_SH_SI_NS1G_6fusion15FusionCallbacksIS1K_NS1P_17LinearCombinationISH_fSH_fLNS_15FloatRoundStyleE2EEESG_S1O_JEEENS4_5SM1004TMEM4LOAD26SM100_TMEM_LOAD_32dp32b32xESZ_NS10_INS11_ILi2ELi4ELi3EEES14_NSS_INS5_IJS15_S1M_EEENS5_IJS1M_SB_EEEEEEENS4_39AutoVectorizingCopyWithAssumedAlignmentILi128EEENS4_14SM90_TMA_STOREES23_S25_S25_EEEvvEEEEvNT_6ParamsE) ;  /* 0xffffff6402707950 */ /* 0x000fea0003c3ffff */
        .weak           $__internal_1_$__cuda_sm10x_tcgen05_guardrail_trap_phase_invalid_during_alloc
        .type           $__internal_1_$__cuda_sm10x_tcgen05_guardrail_trap_phase_invalid_during_alloc,@function
        .size           $__internal_1_$__cuda_sm10x_tcgen05_guardrail_trap_phase_invalid_during_alloc,($__internal_2_$__cuda_sm10x_tcgen05_guardrail_trap_unallocated_columns_being_dealloced - $__internal_1_$__cuda_sm10x_tcgen05_guardrail_trap_phase_invalid_during_alloc)
$__internal_1_$__cuda_sm10x_tcgen05_guardrail_trap_phase_invalid_during_alloc:
[----:B------:R-:W-:Y:S05]  /*9a40*/  BPT.TRAP 0x1 ;  /* 0x000000040000795c */ /* 0x000fea0000300000 */
[----:B------:R-:W-:-:S04]  /*9a50*/  MOV R3, 0x0 ;  /* 0x0000000000037802 */ /* 0x000fc80000000f00 */
[----:B------:R-:W-:Y:S05]  /*9a60*/  RET.REL.NODEC R2 `(_ZN7cutlass13device_kernelINS_4gemm6kernel13GemmUniversalIN4cute5tupleIJiiiiEEENS1_10collective13CollectiveMmaINS1_35MainloopSm100TmaUmmaWarpSpecializedILi5ELi2ELi4ENS5_IJNS4_1CILi1EEESB_SB_EEEEENS5_IJNSA_ILi128EEESE_NSA_ILi64EEEEEENS_6half_tENS5_IJlSB_lEEESH_NS5_IJSB_llEEENS4_8TiledMMAINS4_8MMA_AtomIJNS4_20SM100_MMA_F16BF16_SSISH_SH_fLi128ELi128ELNS4_4UMMA5MajorE0ELSO_1ELNSN_7ScaleInE0ELSP_0EEEEEENS4_6LayoutISC_NS5_IJNSA_ILi0EEEST_ST_EEEEENS5_IJNS4_10UnderscoreESW_SW_EEEEENS4_13SM90_TMA_LOADENS4_14ComposedLayoutINS4_7SwizzleILi3ELi4ELi3EEENS4_18smem_ptr_flag_bitsILi16EEENSS_INS5_IJNSA_ILi8EEESF_EEENS5_IJSF_SB_EEEEEEEvNS4_8identityESZ_NS10_IS12_S14_NSS_INS5_IJSF_S15_EEENS5_IJSB_SF_EEEEEEEvS1A_EENS_8epilogue10collective18CollectiveEpilogueINS1G_23Sm100TmaWarpSpecializedILi4ELi2ELi32ELb1ELb0EEEJSG_NS5_IJNSS_ISE_SB_EENSS_INSA_ILi32EEESB_EEEEESH_SI_SH_SI_NS1G_6fusion15FusionCallbacksIS1K_NS1P_17LinearCombinationISH_fSH_fLNS_15FloatRoundStyleE2EEESG_S1O_JEEENS4_5SM1004TMEM4LOAD26SM100_TMEM_LOAD_32dp32b32xESZ_NS10_INS11_ILi2ELi4ELi3EEES14_NSS_INS5_IJS15_S1M_EEENS5_IJS1M_SB_EEEEEEENS4_39AutoVectorizingCopyWithAssumedAlignmentILi128EEENS4_14SM90_TMA_STOREES23_S25_S25_EEEvvEEEEvNT_6ParamsE) ;  /* 0xffffff6402647950 */ /* 0x000fea0003c3ffff */
        .weak           $__internal_2_$__cuda_sm10x_tcgen05_guardrail_trap_unallocated_columns_being_dealloced
        .type           $__internal_2_$__cuda_sm10x_tcgen05_guardrail_trap_unallocated_columns_being_dealloced,@function
        .size           $__internal_2_$__cuda_sm10x_tcgen05_guardrail_trap_unallocated_columns_being_dealloced,(.L_x_179 - $__internal_2_$__cuda_sm10x_tcgen05_guardrail_trap_unallocated_columns_being_dealloced)
$__internal_2_$__cuda_sm10x_tcgen05_guardrail_trap_unallocated_columns_being_dealloced:
[----:B------:R-:W-:Y:S05]  /*9a70*/  BPT.TRAP 0x1 ;  /* 0x000000040000795c */ /* 0x000fea0000300000 */
[----:B------:R-:W-:-:S04]  /*9a80*/  HFMA2 R3, -RZ, RZ, 0, 0 ;  /* 0x00000000ff037431 */ /* 0x000fc800000001ff */
[----:B------:R-:W-:Y:S05]  /*9a90*/  RET.REL.NODEC R2 `(_ZN7cutlass13device_kernelINS_4gemm6kernel13GemmUniversalIN4cute5tupleIJiiiiEEENS1_10collective13CollectiveMmaINS1_35MainloopSm100TmaUmmaWarpSpecializedILi5ELi2ELi4ENS5_IJNS4_1CILi1EEESB_SB_EEEEENS5_IJNSA_ILi128EEESE_NSA_ILi64EEEEEENS_6half_tENS5_IJlSB_lEEESH_NS5_IJSB_llEEENS4_8TiledMMAINS4_8MMA_AtomIJNS4_20SM100_MMA_F16BF16_SSISH_SH_fLi128ELi128ELNS4_4UMMA5MajorE0ELSO_1ELNSN_7ScaleInE0ELSP_0EEEEEENS4_6LayoutISC_NS5_IJNSA_ILi0EEEST_ST_EEEEENS5_IJNS4_10UnderscoreESW_SW_EEEEENS4_13SM90_TMA_LOADENS4_14ComposedLayoutINS4_7SwizzleILi3ELi4ELi3EEENS4_18smem_ptr_flag_bitsILi16EEENSS_INS5_IJNSA_ILi8EEESF_EEENS5_IJSF_SB_EEEEEEEvNS4_8identityESZ_NS10_IS12_S14_NSS_INS5_IJSF_S15_EEENS5_IJSB_SF_EEEEEEEvS1A_EENS_8epilogue10collective18CollectiveEpilogueINS1G_23Sm100TmaWarpSpecializedILi4ELi2ELi32ELb1ELb0EEEJSG_NS5_IJNSS_ISE_SB_EENSS_INSA_ILi32EEESB_EEEEESH_SI_SH_SI_NS1G_6fusion15FusionCallbacksIS1K_NS1P_17LinearCombinationISH_fSH_fLNS_15FloatRoundStyleE2EEESG_S1O_JEEENS4_5SM1004TMEM4LOAD26SM100_TMEM_LOAD_32dp32b32xESZ_NS10_INS11_ILi2ELi4ELi3EEES14_NSS_INS5_IJS15_S1M_EEENS5_IJS1M_SB_EEEEEEENS4_39AutoVectorizingCopyWithAssumedAlignmentILi128EEENS4_14SM90_TMA_STOREES23_S25_S25_EEEvvEEEEvNT_6ParamsE) ;  /* 0xffffff6402587950 */ /* 0x000fea0003c3ffff */
.L_x_178:
[----:B------:R-:W-:-:S00]  /*9aa0*/  BRA `(.L_x_178) ;  /* 0xfffffffc00fc7947 */ /* 0x000fc0000383ffff */
[----:B------:R-:W-:-:S00]  /*9ab0*/  NOP ;  /* 0x0000000000007918 */ /* 0x000fc00000000000 */
        /* <DEDUP_REMOVED lines=12> */
.L_x_179:


//--------------------- .nv.global.init           --------------------------
	.section	.nv.global.init,"aw",@progbits
.nv.global.init:
	.type		$str$27,@object
	.size		$str$27,($str$28 - $str$27)
$str$27:
        /*0000*/ 	.byte	0x28, 0x61, 0x64, 0x64, 0x72, 0x65, 0x73, 0x73, 0x20, 0x26, 0x20, 0x6d, 0x61, 0x73, 0x6b, 0x29
        /*0010*/ 	.byte	0x20, 0x3d, 0x3d, 0x20, 0x30, 0x00
	.type		$str$28,@object
	.size		$str$28,($str$26 - $str$28)
$str$28:
        /*0016*/ 	.byte	0x2f, 0x74, 0x6d, 0x70, 0x2f, 0x63, 0x75, 0x74, 0x6c, 0x61, 0x73, 0x73, 0x5f, 0x73, 0x77, 0x65
        /*0026*/ 	.byte	0x65, 0x70, 0x5f, 0x73, 0x72, 0x63, 0x2f, 0x69, 0x6e, 0x63, 0x6c, 0x75, 0x64, 0x65, 0x2f, 0x63
        /*0036*/ 	.byte	0x75, 0x74, 0x65, 0x2f, 0x70, 0x6f, 0x69, 0x6e, 0x74, 0x65, 0x72, 0x5f, 0x66, 0x6c, 0x61, 0x67
        /*0046*/ 	.byte	0x67, 0x65, 0x64, 0x2e, 0x68, 0x70, 0x70, 0x00
	.type		$str$26,@object
	.size		$str$26,($str$25 - $str$26)
$str$26:
        /*004e*/ 	.byte	0x2f, 0x74, 0x6d, 0x70, 0x2f, 0x63, 0x75, 0x74, 0x6c, 0x61, 0x73, 0x73, 0x5f, 0x73, 0x77, 0x65
        /*005e*/ 	.byte	0x65, 0x70, 0x5f, 0x73, 0x72, 0x63, 0x2f, 0x69, 0x6e, 0x63, 0x6c, 0x75, 0x64, 0x65, 0x2f, 0x63
        /*006e*/ 	.byte	0x75, 0x74, 0x65, 0x2f, 0x61, 0x74, 0x6f, 0x6d, 0x2f, 0x63, 0x6f, 0x70, 0x79, 0x5f, 0x74, 0x72
        /*007e*/ 	.byte	0x61, 0x69, 0x74, 0x73, 0x5f, 0x73, 0x6d, 0x31, 0x30, 0x30, 0x2e, 0x68, 0x70, 0x70, 0x00
	.type		$str$25,@object
	.size		$str$25,(__unnamed_1 - $str$25)
$str$25:
        /*008d*/ 	.byte	0x28, 0x28, 0x75, 0x69, 0x6e, 0x74, 0x33, 0x32, 0x5f, 0x74, 0x28, 0x74, 0x68, 0x72, 0x65, 0x61
        /*009d*/ 	.byte	0x64, 0x49, 0x64, 0x78, 0x2e, 0x78, 0x29, 0x20, 0x2f, 0x20, 0x33, 0x32, 0x29, 0x20, 0x25, 0x20
        /*00ad*/ 	.byte	0x34, 0x29, 0x20, 0x3d, 0x3d, 0x20, 0x28, 0x28, 0x28, 0x74, 0x6d, 0x65, 0x6d, 0x5f, 0x61, 0x64
        /*00bd*/ 	.byte	0x64, 0x72, 0x20, 0x3e, 0x3e, 0x20, 0x31, 0x36, 0x29, 0x20, 0x2f, 0x20, 0x33, 0x32, 0x29, 0x20
        /*00cd*/ 	.byte	0x25, 0x20, 0x34, 0x29, 0x00
	.type		__unnamed_1,@object
	.size		__unnamed_1,(__unnamed_2 - __unnamed_1)
__unnamed_1:
        /*00d2*/ 	.byte	0x61, 0x75, 0x74, 0x6f, 0x20, 0x63, 0x75, 0x74, 0x65, 0x3a, 0x3a, 0x61, 0x73, 0x5f, 0x70, 0x6f
        /* <DEDUP_REMOVED lines=24> */
        /*0262*/ 	.byte	0x3e, 0x3e, 0x3e, 0x3e, 0x5d, 0x00
	.type		__unnamed_2,@object
	.size		__unnamed_2,(.L_2 - __unnamed_2)
__unnamed_2:
        /* <DEDUP_REMOVED lines=42> */
        /*0508*/ 	.byte	0x3e, 0x3e, 0x5d, 0x00
.L_2:


//--------------------- .nv.shared._ZN7cutlass13device_kernelINS_4gemm6kernel13GemmUniversalIN4cute5tupleIJiiiiEEENS1_10collective13CollectiveMmaINS1_35MainloopSm100TmaUmmaWarpSpecializedILi5ELi2ELi4ENS5_IJNS4_1CILi1EEESB_SB_EEEEENS5_IJNSA_ILi128EEESE_NSA_ILi64EEEEEENS_6half_tENS5_IJlSB_lEEESH_NS5_IJSB_llEEENS4_8TiledMMAINS4_8MMA_AtomIJNS4_20SM100_MMA_F16BF16_SSISH_SH_fLi128ELi128ELNS4_4UMMA5MajorE0ELSO_1ELNSN_7ScaleInE0ELSP_0EEEEEENS4_6LayoutISC_NS5_IJNSA_ILi0EEEST_ST_EEEEENS5_IJNS4_10UnderscoreESW_SW_EEEEENS4_13SM90_TMA_LOADENS4_14ComposedLayoutINS4_7SwizzleILi3ELi4ELi3EEENS4_18smem_ptr_flag_bitsILi16EEENSS_INS5_IJNSA_ILi8EEESF_EEENS5_IJSF_SB_EEEEEEEvNS4_8identityESZ_NS10_IS12_S14_NSS_INS5_IJSF_S15_EEENS5_IJSB_SF_EEEEEEEvS1A_EENS_8epilogue10collective18CollectiveEpilogueINS1G_23Sm100TmaWarpSpecializedILi4ELi2ELi32ELb1ELb0EEEJSG_NS5_IJNSS_ISE_SB_EENSS_INSA_ILi32EEESB_EEEEESH_SI_SH_SI_NS1G_6fusion15FusionCallbacksIS1K_NS1P_17LinearCombinationISH_fSH_fLNS_15FloatRoundStyleE2EEESG_S1O_JEEENS4_5SM1004TMEM4LOAD26SM100_TMEM_LOAD_32dp32b32xESZ_NS10_INS11_ILi2ELi4ELi3EEES14_NSS_INS5_IJS15_S1M_EEENS5_IJS1M_SB_EEEEEEENS4_39AutoVectorizingCopyWithAssumedAlignmentILi128EEENS4_14SM90_TMA_STOREES23_S25_S25_EEEvvEEEEvNT_6ParamsE --------------------------
	.section	.nv.shared._ZN7cutlass13device_kernelINS_4gemm6kernel13GemmUniversalIN4cute5tupleIJiiiiEEENS1_10collective13CollectiveMmaINS1_35MainloopSm100TmaUmmaWarpSpecializedILi5ELi2ELi4ENS5_IJNS4_1CILi1EEESB_SB_EEEEENS5_IJNSA_ILi128EEESE_NSA_ILi64EEEEEENS_6half_tENS5_IJlSB_lEEESH_NS5_IJSB_llEEENS4_8TiledMMAINS4_8MMA_AtomIJNS4_20SM100_MMA_F16BF16_SSISH_SH_fLi128ELi128ELNS4_4UMMA5MajorE0ELSO_1ELNSN_7ScaleInE0ELSP_0EEEEEENS4_6LayoutISC_NS5_IJNSA_ILi0EEEST_ST_EEEEENS5_IJNS4_10UnderscoreESW_SW_EEEEENS4_13SM90_TMA_LOADENS4_14ComposedLayoutINS4_7SwizzleILi3ELi4ELi3EEENS4_18smem_ptr_flag_bitsILi16EEENSS_INS5_IJNSA_ILi8EEESF_EEENS5_IJSF_SB_EEEEEEEvNS4_8identityESZ_NS10_IS12_S14_NSS_INS5_IJSF_S15_EEENS5_IJSB_SF_EEEEEEEvS1A_EENS_8epilogue10collective18CollectiveEpilogueINS1G_23Sm100TmaWarpSpecializedILi4ELi2ELi32ELb1ELb0EEEJSG_NS5_IJNSS_ISE_SB_EENSS_INSA_ILi32EEESB_EEEEESH_SI_SH_SI_NS1G_6fusion15FusionCallbacksIS1K_NS1P_17LinearCombinationISH_fSH_fLNS_15FloatRoundStyleE2EEESG_S1O_JEEENS4_5SM1004TMEM4LOAD26SM100_TMEM_LOAD_32dp32b32xESZ_NS10_INS11_ILi2ELi4ELi3EEES14_NSS_INS5_IJS15_S1M_EEENS5_IJS1M_SB_EEEEEEENS4_39AutoVectorizingCopyWithAssumedAlignmentILi128EEENS4_14SM90_TMA_STOREES23_S25_S25_EEEvvEEEEvNT_6ParamsE,"aw",@nobits
	.sectionflags	@""
	.align	16
	.zero		1024


//--------------------- .nv.shared.reserved.0     --------------------------
	.section	.nv.shared.reserved.0,"aw",@nobits
	.weak		__nv_reservedSMEM_offset_0_alias
	.size		__nv_reservedSMEM_offset_0_alias, 0, 64
	.other		__nv_reservedSMEM_offset_0_alias,@"STO_CUDA_RESERVED_SHARED STV_DEFAULT"
__nv_reservedSMEM_offset_0_alias:
	.zero		0
.nv.shared.reserved.0:
	.zero		64
	.weak		__nv_reservedSMEM_tcgen05_partition
	.type		__nv_reservedSMEM_tcgen05_partition,@object
	.size		__nv_reservedSMEM_tcgen05_partition,(.L_0 - __nv_reservedSMEM_tcgen05_partition)
__nv_reservedSMEM_tcgen05_partition:
	.zero		32
.L_0:


//--------------------- .nv.global                --------------------------
	.section	.nv.global,"aw",@nobits
.nv.global:
	.type		_ZN40_INTERNAL_f4e30729_4_k_cu_bf8d56c8_254974cute1_E,@object
	.size		_ZN40_INTERNAL_f4e30729_4_k_cu_bf8d56c8_254974cute1_E,(_ZN40_INTERNAL_f4e30729_4_k_cu_bf8d56c8_254974cuda3std3__45__cpo6cbeginE - _ZN40_INTERNAL_f4e30729_4_k_cu_bf8d56c8_254974cute1_E)
_ZN40_INTERNAL_f4e30729_4_k_cu_bf8d56c8_254974cute1_E:
	.zero		1
	.type		_ZN40_INTERNAL_f4e30729_4_k_cu_bf8d56c8_254974cuda3std3__45__cpo6cbeginE,@object
	.size		_ZN40_INTERNAL_f4e30729_4_k_cu_bf8d56c8_254974cuda3std3__45__cpo6cbeginE,(_ZN40_INTERNAL_f4e30729_4_k_cu_bf8d56c8_254974cuda3std3__48in_placeE - _ZN40_INTERNAL_f4e30729_4_k_cu_bf8d56c8_254974cuda3std3__45__cpo6cbeginE)
_ZN40_INTERNAL_f4e30729_4_k_cu_bf8d56c8_254974cuda3std3__45__cpo6cbeginE:
	.zero		1
	.type		_ZN40_INTERNAL_f4e30729_4_k_cu_bf8d56c8_254974cuda3std3__48in_placeE,@object
	.size		_ZN40_INTERNAL_f4e30729_4_k_cu_bf8d56c8_254974cuda3std3__48in_placeE,(_ZN40_INTERNAL_f4e30729_4_k_cu_bf8d56c8_254974cuda3std6ranges3__45__cpo9iter_moveE - _ZN40_INTERNAL_f4e30729_4_k_cu_bf8d56c8_254974cuda3std3__48in_placeE)
_ZN40_INTERNAL_f4e30729_4_k_cu_bf8d56c8_254974cuda3std3__48in_placeE:
	.zero		1
	.type		_ZN40_INTERNAL_f4e30729_4_k_cu_bf8d56c8_254974cuda3std6ranges3__45__cpo9iter_moveE,@object
	.size		_ZN40_INTERNAL_f4e30729_4_k_cu_bf8d56c8_254974cuda3std6ranges3__45__cpo9iter_moveE,(_ZN40_INTERNAL_f4e30729_4_k_cu_bf8d56c8_254974cuda3std3__45__cpo5beginE - _ZN40_INTERNAL_f4e30729_4_k_cu_bf8d56c8_254974cuda3std6ranges3__45__cpo9iter_moveE)
_ZN40_INTERNAL_f4e30729_4_k_cu_bf8d56c8_254974cuda3std6ranges3__45__cpo9iter_moveE:
	.zero		1
	.type		_ZN40_INTERNAL_f4e30729_4_k_cu_bf8d56c8_254974cuda3std3__45__cpo5beginE,@object
	.size		_ZN40_INTERNAL_f4e30729_4_k_cu_bf8d56c8_254974cuda3std3__45__cpo5beginE,(_ZN40_INTERNAL_f4e30729_4_k_cu_bf8d56c8_254974cuda3std3__442_GLOBAL__N__f4e30729_4_k_cu_bf8d56c8_254976ignoreE - _ZN40_INTERNAL_f4e30729_4_k_cu_bf8d56c8_254974cuda3std3__45__cpo5beginE)
_ZN40_INTERNAL_f4e30729_4_k_cu_bf8d56c8_254974cuda3std3__45__cpo5beginE:
	.zero		1
	.type		_ZN40_INTERNAL_f4e30729_4_k_cu_bf8d56c8_254974cuda3std3__442_GLOBAL__N__f4e30729_4_k_cu_bf8d56c8_254976ignoreE,@object
	.size		_ZN40_INTERNAL_f4e30729_4_k_cu_bf8d56c8_254974cuda3std3__442_GLOBAL__N__f4e30729_4_k_cu_bf8d56c8_254976ignoreE,(_ZN40_INTERNAL_f4e30729_4_k_cu_bf8d56c8_254974cute7productE - _ZN40_INTERNAL_f4e30729_4_k_cu_bf8d56c8_254974cuda3std3__442_GLOBAL__N__f4e30729_4_k_cu_bf8d56c8_254976ignoreE)
_ZN40_INTERNAL_f4e30729_4_k_cu_bf8d56c8_254974cuda3std3__442_GLOBAL__N__f4e30729_4_k_cu_bf8d56c8_254976ignoreE:
	.zero		1
	.type		_ZN40_INTERNAL_f4e30729_4_k_cu_bf8d56c8_254974cute7productE,@object
	.size		_ZN40_INTERNAL_f4e30729_4_k_cu_bf8d56c8_254974cute7productE,(_ZN40_INTERNAL_f4e30729_4_k_cu_bf8d56c8_254974cuda3std3__45__cpo3endE - _ZN40_INTERNAL_f4e30729_4_k_cu_bf8d56c8_254974cute7productE)
_ZN40_INTERNAL_f4e30729_4_k_cu_bf8d56c8_254974cute7productE:
	.zero		1
	.type		_ZN40_INTERNAL_f4e30729_4_k_cu_bf8d56c8_254974cuda3std3__45__cpo3endE,@object
	.size		_ZN40_INTERNAL_f4e30729_4_k_cu_bf8d56c8_254974cuda3std3__45__cpo3endE,(_ZN40_INTERNAL_f4e30729_4_k_cu_bf8d56c8_254974cuda3std3__419piecewise_constructE - _ZN40_INTERNAL_f4e30729_4_k_cu_bf8d56c8_254974cuda3std3__45__cpo3endE)
_ZN40_INTERNAL_f4e30729_4_k_cu_bf8d56c8_254974cuda3std3__45__cpo3endE:
	.zero		1
	.type		_ZN40_INTERNAL_f4e30729_4_k_cu_bf8d56c8_254974cuda3std3__419piecewise_constructE,@object
	.size		_ZN40_INTERNAL_f4e30729_4_k_cu_bf8d56c8_254974cuda3std3__419piecewise_constructE,(_ZN40_INTERNAL_f4e30729_4_k_cu_bf8d56c8_254974cuda3std3__45__cpo4cendE - _ZN40_INTERNAL_f4e30729_4_k_cu_bf8d56c8_254974cuda3std3__419piecewise_constructE)
_ZN40_INTERNAL_f4e30729_4_k_cu_bf8d56c8_254974cuda3std3__419piecewise_constructE:
	.zero		1
	.type		_ZN40_INTERNAL_f4e30729_4_k_cu_bf8d56c8_254974cuda3std3__45__cpo4cendE,@object
	.size		_ZN40_INTERNAL_f4e30729_4_k_cu_bf8d56c8_254974cuda3std3__45__cpo4cendE,(_ZN40_INTERNAL_f4e30729_4_k_cu_bf8d56c8_254974cuda3std6ranges3__45__cpo4swapE - _ZN40_INTERNAL_f4e30729_4_k_cu_bf8d56c8_254974cuda3std3__45__cpo4cendE)
_ZN40_INTERNAL_f4e30729_4_k_cu_bf8d56c8_254974cuda3std3__45__cpo4cendE:
	.zero		1
	.type		_ZN40_INTERNAL_f4e30729_4_k_cu_bf8d56c8_254974cuda3std6ranges3__45__cpo4swapE,@object
	.size		_ZN40_INTERNAL_f4e30729_4_k_cu_bf8d56c8_254974cuda3std6ranges3__45__cpo4swapE,(.L_10 - _ZN40_INTERNAL_f4e30729_4_k_cu_bf8d56c8_254974cuda3std6ranges3__45__cpo4swapE)
_ZN40_INTERNAL_f4e30729_4_k_cu_bf8d56c8_254974cuda3std6ranges3__45__cpo4swapE:
	.zero		1
.L_10:


//--------------------- .nv.constant0._ZN7cutlass13device_kernelINS_4gemm6kernel13GemmUniversalIN4cute5tupleIJiiiiEEENS1_10collective13CollectiveMmaINS1_35MainloopSm100TmaUmmaWarpSpecializedILi5ELi2ELi4ENS5_IJNS4_1CILi1EEESB_SB_EEEEENS5_IJNSA_ILi128EEESE_NSA_ILi64EEEEEENS_6half_tENS5_IJlSB_lEEESH_NS5_IJSB_llEEENS4_8TiledMMAINS4_8MMA_AtomIJNS4_20SM100_MMA_F16BF16_SSISH_SH_fLi128ELi128ELNS4_4UMMA5MajorE0ELSO_1ELNSN_7ScaleInE0ELSP_0EEEEEENS4_6LayoutISC_NS5_IJNSA_ILi0EEEST_ST_EEEEENS5_IJNS4_10UnderscoreESW_SW_EEEEENS4_13SM90_TMA_LOADENS4_14ComposedLayoutINS4_7SwizzleILi3ELi4ELi3EEENS4_18smem_ptr_flag_bitsILi16EEENSS_INS5_IJNSA_ILi8EEESF_EEENS5_IJSF_SB_EEEEEEEvNS4_8identityESZ_NS10_IS12_S14_NSS_INS5_IJSF_S15_EEENS5_IJSB_SF_EEEEEEEvS1A_EENS_8epilogue10collective18CollectiveEpilogueINS1G_23Sm100TmaWarpSpecializedILi4ELi2ELi32ELb1ELb0EEEJSG_NS5_IJNSS_ISE_SB_EENSS_INSA_ILi32EEESB_EEEEESH_SI_SH_SI_NS1G_6fusion15FusionCallbacksIS1K_NS1P_17LinearCombinationISH_fSH_fLNS_15FloatRoundStyleE2EEESG_S1O_JEEENS4_5SM1004TMEM4LOAD26SM100_TMEM_LOAD_32dp32b32xESZ_NS10_INS11_ILi2ELi4ELi3EEES14_NSS_INS5_IJS15_S1M_EEENS5_IJS1M_SB_EEEEEEENS4_39AutoVectorizingCopyWithAssumedAlignmentILi128EEENS4_14SM90_TMA_STOREES23_S25_S25_EEEvvEEEEvNT_6ParamsE --------------------------
	.section	.nv.constant0._ZN7cutlass13device_kernelINS_4gemm6kernel13GemmUniversalIN4cute5tupleIJiiiiEEENS1_10collective13CollectiveMmaINS1_35MainloopSm100TmaUmmaWarpSpecializedILi5ELi2ELi4ENS5_IJNS4_1CILi1EEESB_SB_EEEEENS5_IJNSA_ILi128EEESE_NSA_ILi64EEEEEENS_6half_tENS5_IJlSB_lEEESH_NS5_IJSB_llEEENS4_8TiledMMAINS4_8MMA_AtomIJNS4_20SM100_MMA_F16BF16_SSISH_SH_fLi128ELi128ELNS4_4UMMA5MajorE0ELSO_1ELNSN_7ScaleInE0ELSP_0EEEEEENS4_6LayoutISC_NS5_IJNSA_ILi0EEEST_ST_EEEEENS5_IJNS4_10UnderscoreESW_SW_EEEEENS4_13SM90_TMA_LOADENS4_14ComposedLayoutINS4_7SwizzleILi3ELi4ELi3EEENS4_18smem_ptr_flag_bitsILi16EEENSS_INS5_IJNSA_ILi8EEESF_EEENS5_IJSF_SB_EEEEEEEvNS4_8identityESZ_NS10_IS12_S14_NSS_INS5_IJSF_S15_EEENS5_IJSB_SF_EEEEEEEvS1A_EENS_8epilogue10collective18CollectiveEpilogueINS1G_23Sm100TmaWarpSpecializedILi4ELi2ELi32ELb1ELb0EEEJSG_NS5_IJNSS_ISE_SB_EENSS_INSA_ILi32EEESB_EEEEESH_SI_SH_SI_NS1G_6fusion15FusionCallbacksIS1K_NS1P_17LinearCombinationISH_fSH_fLNS_15FloatRoundStyleE2EEESG_S1O_JEEENS4_5SM1004TMEM4LOAD26SM100_TMEM_LOAD_32dp32b32xESZ_NS10_INS11_ILi2ELi4ELi3EEES14_NSS_INS5_IJS15_S1M_EEENS5_IJS1M_SB_EEEEEEENS4_39AutoVectorizingCopyWithAssumedAlignmentILi128EEENS4_14SM90_TMA_STOREES23_S25_S25_EEEvvEEEEvNT_6ParamsE,"a",@progbits
	.sectionflags	@""
	.align	4
.nv.constant0._ZN7cutlass13device_kernelINS_4gemm6kernel13GemmUniversalIN4cute5tupleIJiiiiEEENS1_10collective13CollectiveMmaINS1_35MainloopSm100TmaUmmaWarpSpecializedILi5ELi2ELi4ENS5_IJNS4_1CILi1EEESB_SB_EEEEENS5_IJNSA_ILi128EEESE_NSA_ILi64EEEEEENS_6half_tENS5_IJlSB_lEEESH_NS5_IJSB_llEEENS4_8TiledMMAINS4_8MMA_AtomIJNS4_20SM100_MMA_F16BF16_SSISH_SH_fLi128ELi128ELNS4_4UMMA5MajorE0ELSO_1ELNSN_7ScaleInE0ELSP_0EEEEEENS4_6LayoutISC_NS5_IJNSA_ILi0EEEST_ST_EEEEENS5_IJNS4_10UnderscoreESW_SW_EEEEENS4_13SM90_TMA_LOADENS4_14ComposedLayoutINS4_7SwizzleILi3ELi4ELi3EEENS4_18smem_ptr_flag_bitsILi16EEENSS_INS5_IJNSA_ILi8EEESF_EEENS5_IJSF_SB_EEEEEEEvNS4_8identityESZ_NS10_IS12_S14_NSS_INS5_IJSF_S15_EEENS5_IJSB_SF_EEEEEEEvS1A_EENS_8epilogue10collective18CollectiveEpilogueINS1G_23Sm100TmaWarpSpecializedILi4ELi2ELi32ELb1ELb0EEEJSG_NS5_IJNSS_ISE_SB_EENSS_INSA_ILi32EEESB_EEEEESH_SI_SH_SI_NS1G_6fusion15FusionCallbacksIS1K_NS1P_17LinearCombinationISH_fSH_fLNS_15FloatRoundStyleE2EEESG_S1O_JEEENS4_5SM1004TMEM4LOAD26SM100_TMEM_LOAD_32dp32b32xESZ_NS10_INS11_ILi2ELi4ELi3EEES14_NSS_INS5_IJS15_S1M_EEENS5_IJS1M_SB_EEEEEEENS4_39AutoVectorizingCopyWithAssumedAlignmentILi128EEENS4_14SM90_TMA_STOREES23_S25_S25_EEEvvEEEEvNT_6ParamsE:
	.zero		2944


//--------------------- SYMBOLS --------------------------

	.type		.nv.reservedSmem.offset0,@object
	.size		.nv.reservedSmem.offset0,0x4
	.type		.nv.reservedSmem.cap,@object
	.size		.nv.reservedSmem.cap,0x4
	.type		__assertfail,@function
